	.target	sm_90a

	.elftype	@"ET_EXEC"


//--------------------- .note.nv.tkinfo           --------------------------
	.section	.note.nv.tkinfo,"",@"SHT_NOTE"
	.sectionflags	@"SHF_NOTE_NV_TKINFO"
	.tkinfo
        /*0018*/ 	.word	0x00000002
        /*0030*/ 	.string	""
        /*0030*/ 	.string	"ptxas"
        /*0030*/ 	.string	"Cuda compilation tools, release 13.0, V13.0.88"
        /*0030*/ 	.string	"Build cuda_13.0.r13.0/compiler.36424714_0"
        /*0030*/ 	.string	"-arch sm_90a -m 64 "



//--------------------- .note.nv.cuinfo           --------------------------
	.section	.note.nv.cuinfo,"",@"SHT_NOTE"
	.sectionflags	@"SHF_NOTE_NV_CUINFO"
        /*0018*/ 	.short	0x0002
        /*001a*/ 	.short	0x005a
        /*001c*/ 	.short	0x0082
	.zero		2


//--------------------- .nv.info                  --------------------------
	.section	.nv.info,"",@"SHT_CUDA_INFO"
	.align	4


	//----- nvinfo : EIATTR_REGCOUNT
	.align		4
        /*0000*/ 	.byte	0x04, 0x2f
        /*0002*/ 	.short	(.L_15 - .L_14)
	.align		4
.L_14:
        /*0004*/ 	.word	index@(_ZN7cutlass13device_kernelINS_4gemm6kernel13GemmUniversalIN4cute5tupleIJiiiiEEENS1_10collective13CollectiveMmaINS1_34MainloopSm90TmaGmmaWarpSpecializedILi3ENS5_IJNS4_1CILi2EEENSA_ILi1EEESC_EEENS1_35KernelTmaWarpSpecializedCooperativeEEENS5_IJNSA_ILi256EEENSA_ILi128EEESH_EEENS_6half_tENS5_IJlSC_lEEESJ_SK_NS4_8TiledMMAINS4_8MMA_AtomIJNS4_4SM904GMMA26MMA_64x128x16_F32F16F16_SSILNSO_5MajorE0ELSQ_0ELNSO_7ScaleInE1ELSR_1EEEEEENS4_6LayoutISD_NS5_IJSC_NSA_ILi0EEESV_EEEEENS5_IJNS4_10UnderscoreESY_SY_EEEEENS4_13SM90_TMA_LOADENS4_14ComposedLayoutINS4_7SwizzleILi3ELi4ELi3EEENS4_18smem_ptr_flag_bitsILi16EEENSU_INS5_IJNSA_ILi8EEENSA_ILi64EEEEEENS5_IJS18_SC_EEEEEEEvNS4_8identityENS4_23SM90_TMA_LOAD_MULTICASTES1C_vS1D_EENS_8epilogue10collective6detail29Sm90TmaWarpSpecializedAdapterINS1H_15DefaultEpilogueISJ_SK_SK_NS1G_6thread17LinearCombinationISJ_Li1EffLNS1L_9ScaleType4KindE0ELNS_15FloatRoundStyleE2ESJ_EENS1_15EpilogueDefaultEEEEEvvEEEEvNT_6ParamsE)
        /*0008*/ 	.word	0x000000a8


	//----- nvinfo : EIATTR_FRAME_SIZE
	.align		4
.L_15:
        /*000c*/ 	.byte	0x04, 0x11
        /*000e*/ 	.short	(.L_17 - .L_16)
	.align		4
.L_16:
        /*0010*/ 	.word	index@(_ZN7cutlass13device_kernelINS_4gemm6kernel13GemmUniversalIN4cute5tupleIJiiiiEEENS1_10collective13CollectiveMmaINS1_34MainloopSm90TmaGmmaWarpSpecializedILi3ENS5_IJNS4_1CILi2EEENSA_ILi1EEESC_EEENS1_35KernelTmaWarpSpecializedCooperativeEEENS5_IJNSA_ILi256EEENSA_ILi128EEESH_EEENS_6half_tENS5_IJlSC_lEEESJ_SK_NS4_8TiledMMAINS4_8MMA_AtomIJNS4_4SM904GMMA26MMA_64x128x16_F32F16F16_SSILNSO_5MajorE0ELSQ_0ELNSO_7ScaleInE1ELSR_1EEEEEENS4_6LayoutISD_NS5_IJSC_NSA_ILi0EEESV_EEEEENS5_IJNS4_10UnderscoreESY_SY_EEEEENS4_13SM90_TMA_LOADENS4_14ComposedLayoutINS4_7SwizzleILi3ELi4ELi3EEENS4_18smem_ptr_flag_bitsILi16EEENSU_INS5_IJNSA_ILi8EEENSA_ILi64EEEEEENS5_IJS18_SC_EEEEEEEvNS4_8identityENS4_23SM90_TMA_LOAD_MULTICASTES1C_vS1D_EENS_8epilogue10collective6detail29Sm90TmaWarpSpecializedAdapterINS1H_15DefaultEpilogueISJ_SK_SK_NS1G_6thread17LinearCombinationISJ_Li1EffLNS1L_9ScaleType4KindE0ELNS_15FloatRoundStyleE2ESJ_EENS1_15EpilogueDefaultEEEEEvvEEEEvNT_6ParamsE)
        /*0014*/ 	.word	0x00000000


	//----- nvinfo : EIATTR_MIN_STACK_SIZE
	.align		4
.L_17:
        /*0018*/ 	.byte	0x04, 0x12
        /*001a*/ 	.short	(.L_19 - .L_18)
	.align		4
.L_18:
        /*001c*/ 	.word	index@(_ZN7cutlass13device_kernelINS_4gemm6kernel13GemmUniversalIN4cute5tupleIJiiiiEEENS1_10collective13CollectiveMmaINS1_34MainloopSm90TmaGmmaWarpSpecializedILi3ENS5_IJNS4_1CILi2EEENSA_ILi1EEESC_EEENS1_35KernelTmaWarpSpecializedCooperativeEEENS5_IJNSA_ILi256EEENSA_ILi128EEESH_EEENS_6half_tENS5_IJlSC_lEEESJ_SK_NS4_8TiledMMAINS4_8MMA_AtomIJNS4_4SM904GMMA26MMA_64x128x16_F32F16F16_SSILNSO_5MajorE0ELSQ_0ELNSO_7ScaleInE1ELSR_1EEEEEENS4_6LayoutISD_NS5_IJSC_NSA_ILi0EEESV_EEEEENS5_IJNS4_10UnderscoreESY_SY_EEEEENS4_13SM90_TMA_LOADENS4_14ComposedLayoutINS4_7SwizzleILi3ELi4ELi3EEENS4_18smem_ptr_flag_bitsILi16EEENSU_INS5_IJNSA_ILi8EEENSA_ILi64EEEEEENS5_IJS18_SC_EEEEEEEvNS4_8identityENS4_23SM90_TMA_LOAD_MULTICASTES1C_vS1D_EENS_8epilogue10collective6detail29Sm90TmaWarpSpecializedAdapterINS1H_15DefaultEpilogueISJ_SK_SK_NS1G_6thread17LinearCombinationISJ_Li1EffLNS1L_9ScaleType4KindE0ELNS_15FloatRoundStyleE2ESJ_EENS1_15EpilogueDefaultEEEEEvvEEEEvNT_6ParamsE)
        /*0020*/ 	.word	0x00000000
.L_19:


//--------------------- .nv.compat                --------------------------
	.section	.nv.compat,"",@"SHT_CUDA_COMPAT_INFO"
	.align	4
        /*0000*/ 	.byte	0x02, 0x09, 0x01, 0x00, 0x02, 0x02, 0x04, 0x00, 0x02, 0x05, 0x05, 0x00, 0x03, 0x07, 0x01, 0x01
        /*0010*/ 	.byte	0x02, 0x03, 0x01, 0x00, 0x02, 0x06, 0x01, 0x00, 0x04, 0x0b, 0x08, 0x00, 0x00, 0x00, 0x00, 0x00
        /*0020*/ 	.byte	0x00, 0x00, 0x00, 0x00


//--------------------- .nv.info._ZN7cutlass13device_kernelINS_4gemm6kernel13GemmUniversalIN4cute5tupleIJiiiiEEENS1_10collective13CollectiveMmaINS1_34MainloopSm90TmaGmmaWarpSpecializedILi3ENS5_IJNS4_1CILi2EEENSA_ILi1EEESC_EEENS1_35KernelTmaWarpSpecializedCooperativeEEENS5_IJNSA_ILi256EEENSA_ILi128EEESH_EEENS_6half_tENS5_IJlSC_lEEESJ_SK_NS4_8TiledMMAINS4_8MMA_AtomIJNS4_4SM904GMMA26MMA_64x128x16_F32F16F16_SSILNSO_5MajorE0ELSQ_0ELNSO_7ScaleInE1ELSR_1EEEEEENS4_6LayoutISD_NS5_IJSC_NSA_ILi0EEESV_EEEEENS5_IJNS4_10UnderscoreESY_SY_EEEEENS4_13SM90_TMA_LOADENS4_14ComposedLayoutINS4_7SwizzleILi3ELi4ELi3EEENS4_18smem_ptr_flag_bitsILi16EEENSU_INS5_IJNSA_ILi8EEENSA_ILi64EEEEEENS5_IJS18_SC_EEEEEEEvNS4_8identityENS4_23SM90_TMA_LOAD_MULTICASTES1C_vS1D_EENS_8epilogue10collective6detail29Sm90TmaWarpSpecializedAdapterINS1H_15DefaultEpilogueISJ_SK_SK_NS1G_6thread17LinearCombinationISJ_Li1EffLNS1L_9ScaleType4KindE0ELNS_15FloatRoundStyleE2ESJ_EENS1_15EpilogueDefaultEEEEEvvEEEEvNT_6ParamsE --------------------------
	.section	.nv.info._ZN7cutlass13device_kernelINS_4gemm6kernel13GemmUniversalIN4cute5tupleIJiiiiEEENS1_10collective13CollectiveMmaINS1_34MainloopSm90TmaGmmaWarpSpecializedILi3ENS5_IJNS4_1CILi2EEENSA_ILi1EEESC_EEENS1_35KernelTmaWarpSpecializedCooperativeEEENS5_IJNSA_ILi256EEENSA_ILi128EEESH_EEENS_6half_tENS5_IJlSC_lEEESJ_SK_NS4_8TiledMMAINS4_8MMA_AtomIJNS4_4SM904GMMA26MMA_64x128x16_F32F16F16_SSILNSO_5MajorE0ELSQ_0ELNSO_7ScaleInE1ELSR_1EEEEEENS4_6LayoutISD_NS5_IJSC_NSA_ILi0EEESV_EEEEENS5_IJNS4_10UnderscoreESY_SY_EEEEENS4_13SM90_TMA_LOADENS4_14ComposedLayoutINS4_7SwizzleILi3ELi4ELi3EEENS4_18smem_ptr_flag_bitsILi16EEENSU_INS5_IJNSA_ILi8EEENSA_ILi64EEEEEENS5_IJS18_SC_EEEEEEEvNS4_8identityENS4_23SM90_TMA_LOAD_MULTICASTES1C_vS1D_EENS_8epilogue10collective6detail29Sm90TmaWarpSpecializedAdapterINS1H_15DefaultEpilogueISJ_SK_SK_NS1G_6thread17LinearCombinationISJ_Li1EffLNS1L_9ScaleType4KindE0ELNS_15FloatRoundStyleE2ESJ_EENS1_15EpilogueDefaultEEEEEvvEEEEvNT_6ParamsE,"",@"SHT_CUDA_INFO"
	.sectionflags	@""
	.align	4


	//----- nvinfo : EIATTR_CUDA_API_VERSION
	.align		4
        /*0000*/ 	.byte	0x04, 0x37
        /*0002*/ 	.short	(.L_21 - .L_20)
.L_20:
        /*0004*/ 	.word	0x00000082


	//----- nvinfo : EIATTR_KPARAM_INFO
	.align		4
.L_21:
        /*0008*/ 	.byte	0x04, 0x17
        /*000a*/ 	.short	(.L_23 - .L_22)
.L_22:
        /*000c*/ 	.word	0x00000000
        /*0010*/ 	.short	0x0000
        /*0012*/ 	.short	0x0070
        /*0014*/ 	.byte	0x00, 0xf0, 0x01, 0x10


	//----- nvinfo : EIATTR_SPARSE_MMA_MASK
	.align		4
.L_23:
        /*0018*/ 	.byte	0x03, 0x50
        /*001a*/ 	.short	0x0000


	//----- nvinfo : EIATTR_MAXREG_COUNT
	.align		4
        /*001c*/ 	.byte	0x03, 0x1b
        /*001e*/ 	.short	0x00a8


	//----- nvinfo : EIATTR_NUM_BARRIERS
	.align		4
        /*0020*/ 	.byte	0x02, 0x4c
        /*0022*/ 	.byte	0x01
	.zero		1


	//----- nvinfo : EIATTR_EXTERNS
	.align		4
        /*0024*/ 	.byte	0x04, 0x0f
        /*0026*/ 	.short	(.L_25 - .L_24)


	//   ....[0]....
	.align		4
.L_24:
        /*0028*/ 	.word	index@(__assertfail)


	//----- nvinfo : EIATTR_MERCURY_ISA_VERSION
	.align		4
.L_25:
        /*002c*/ 	.byte	0x03, 0x5f
        /*002e*/ 	.short	0x0101


	//----- nvinfo : EIATTR_INT_WARP_WIDE_INSTR_OFFSETS
	.align		4
        /*0030*/ 	.byte	0x04, 0x31
        /*0032*/ 	.short	(.L_27 - .L_26)


	//   ....[0]....
.L_26:
        /*0034*/ 	.word	0x00000460


	//   ....[1]....
        /*0038*/ 	.word	0x00000490


	//   ....[2]....
        /*003c*/ 	.word	0x00000640


	//----- nvinfo : EIATTR_COOP_GROUP_MASK_REGIDS
	.align		4
.L_27:
        /*0040*/ 	.byte	0x04, 0x29
        /*0042*/ 	.short	(.L_29 - .L_28)


	//   ....[0]....
.L_28:
        /*0044*/ 	.word	0xffffffff


	//   ....[1]....
        /*0048*/ 	.word	0xffffffff


	//   ....[2]....
        /*004c*/ 	.word	0xffffffff


	//   ....[3]....
        /*0050*/ 	.word	0xffffffff


	//   ....[4]....
        /*0054*/ 	.word	0xffffffff


	//   ....[5]....
        /*0058*/ 	.word	0xffffffff


	//----- nvinfo : EIATTR_COOP_GROUP_INSTR_OFFSETS
	.align		4
.L_29:
        /*005c*/ 	.byte	0x04, 0x28
        /*005e*/ 	.short	(.L_31 - .L_30)


	//   ....[0]....
.L_30:
        /*0060*/ 	.word	0x00000060


	//   ....[1]....
        /*0064*/ 	.word	0x00000070


	//   ....[2]....
        /*0068*/ 	.word	0x00000130


	//   ....[3]....
        /*006c*/ 	.word	0x000002b0


	//   ....[4]....
        /*0070*/ 	.word	0x000007d0


	//   ....[5]....
        /*0074*/ 	.word	0x00001220


	//----- nvinfo : EIATTR_REG_RECONFIG
	.align		4
.L_31:
        /*0078*/ 	.byte	0x01, 0x54
	.zero		2


	//----- nvinfo : EIATTR_SYSCALL_OFFSETS
	.align		4
        /*007c*/ 	.byte	0x04, 0x46
        /*007e*/ 	.short	(.L_33 - .L_32)


	//   ....[0]....
.L_32:
        /*0080*/ 	.word	0x000013e0


	//----- nvinfo : EIATTR_MBARRIER_INSTR_OFFSETS
	.align		4
.L_33:
        /*0084*/ 	.byte	0x04, 0x39
        /*0086*/ 	.short	(.L_35 - .L_34)


	//   ....[0]....
.L_34:
        /*0088*/ 	.word	0x00000230
        /*008c*/ 	.word	0x000000ff
        /*0090*/ 	.word	0x00000000
        /*0094*/ 	.short	0x0100
        /*0096*/ 	.byte	0x08
	.zero		1


	//   ....[1]....
        /*0098*/ 	.word	0x00000240
        /*009c*/ 	.word	0x000000ff
        /*00a0*/ 	.word	0x00000018
        /*00a4*/ 	.short	0x0100
        /*00a6*/ 	.byte	0x08
	.zero		1


	//   ....[2]....
        /*00a8*/ 	.word	0x00000250
        /*00ac*/ 	.word	0x000000ff
        /*00b0*/ 	.word	0x00000008
        /*00b4*/ 	.short	0x0100
        /*00b6*/ 	.byte	0x08
	.zero		1


	//   ....[3]....
        /*00b8*/ 	.word	0x00000260
        /*00bc*/ 	.word	0x000000ff
        /*00c0*/ 	.word	0x00000020
        /*00c4*/ 	.short	0x0100
        /*00c6*/ 	.byte	0x08
	.zero		1


	//   ....[4]....
        /*00c8*/ 	.word	0x00000270
        /*00cc*/ 	.word	0x000000ff
        /*00d0*/ 	.word	0x00000010
        /*00d4*/ 	.short	0x0100
        /*00d6*/ 	.byte	0x08
	.zero		1


	//   ....[5]....
        /*00d8*/ 	.word	0x00000280
        /*00dc*/ 	.word	0x000000ff
        /*00e0*/ 	.word	0x00000028
        /*00e4*/ 	.short	0x0100
        /*00e6*/ 	.byte	0x08
	.zero		1


	//   ....[6]....
        /*00e8*/ 	.word	0x000006d0
        /*00ec*/ 	.word	0x000000ff
        /*00f0*/ 	.word	0x00000040
        /*00f4*/ 	.short	0x0100
        /*00f6*/ 	.byte	0x06
	.zero		1


	//   ....[7]....
        /*00f8*/ 	.word	0x00000760
        /*00fc*/ 	.word	0x000000ff
        /*0100*/ 	.word	0x00000048
        /*0104*/ 	.short	0x0100
        /*0106*/ 	.byte	0x06
	.zero		1


	//   ....[8]....
        /*0108*/ 	.word	0x000014a0
        /*010c*/ 	.word	0x00000003
        /*0110*/ 	.word	0x00000000
        /*0114*/ 	.short	0x010a
        /*0116*/ 	.byte	0x3f
	.zero		1


	//   ....[9]....
        /*0118*/ 	.word	0x000014e0
        /*011c*/ 	.word	0x00000003
        /*0120*/ 	.word	0x00000000
        /*0124*/ 	.short	0x010a
        /*0126*/ 	.byte	0x3f
	.zero		1


	//   ....[10]....
        /*0128*/ 	.word	0x00001d00
        /*012c*/ 	.word	0x00000005
        /*0130*/ 	.word	0x00000000
        /*0134*/ 	.short	0x010a
        /*0136*/ 	.byte	0x3f
	.zero		1


	//   ....[11]....
        /*0138*/ 	.word	0x00001d40
        /*013c*/ 	.word	0x00000005
        /*0140*/ 	.word	0x00000000
        /*0144*/ 	.short	0x010a
        /*0146*/ 	.byte	0x3f
	.zero		1


	//   ....[12]....
        /*0148*/ 	.word	0x000023e0
        /*014c*/ 	.word	0x00000005
        /*0150*/ 	.word	0x00000000
        /*0154*/ 	.short	0x0101
        /*0156*/ 	.byte	0x3f
	.zero		1


	//   ....[13]....
        /*0158*/ 	.word	0x00002600
        /*015c*/ 	.word	0x00000003
        /*0160*/ 	.word	0x00000000
        /*0164*/ 	.short	0x0101
        /*0166*/ 	.byte	0x3f
	.zero		1


	//   ....[14]....
        /*0168*/ 	.word	0x0000be20
        /*016c*/ 	.word	0x00000017
        /*0170*/ 	.word	0x00000018
        /*0174*/ 	.short	0x010a
        /*0176*/ 	.byte	0x3f
	.zero		1


	//   ....[15]....
        /*0178*/ 	.word	0x0000c250
        /*017c*/ 	.word	0x00000003
        /*0180*/ 	.word	0x00000048
        /*0184*/ 	.short	0x0101
        /*0186*/ 	.byte	0x3f
	.zero		1


	//   ....[16]....
        /*0188*/ 	.word	0x0000c9b0
        /*018c*/ 	.word	0x00000007
        /*0190*/ 	.word	0x00000000
        /*0194*/ 	.short	0x010a
        /*0196*/ 	.byte	0x3f
	.zero		1


	//   ....[17]....
        /*0198*/ 	.word	0x0000ca30
        /*019c*/ 	.word	0x00000006
        /*01a0*/ 	.word	0x00000000
        /*01a4*/ 	.short	0x010a
        /*01a6*/ 	.byte	0x3f
	.zero		1


	//   ....[18]....
        /*01a8*/ 	.word	0x0000cac0
        /*01ac*/ 	.word	0x00000003
        /*01b0*/ 	.word	0x00000000
        /*01b4*/ 	.short	0x010a
        /*01b6*/ 	.byte	0x3f
	.zero		1


	//   ....[19]....
        /*01b8*/ 	.word	0x0000cb20
        /*01bc*/ 	.word	0x00000003
        /*01c0*/ 	.word	0x00000000
        /*01c4*/ 	.short	0x010a
        /*01c6*/ 	.byte	0x3f
	.zero		1


	//   ....[20]....
        /*01c8*/ 	.word	0x0000cb70
        /*01cc*/ 	.word	0x00000005
        /*01d0*/ 	.word	0x00000000
        /*01d4*/ 	.short	0x010a
        /*01d6*/ 	.byte	0x3f
	.zero		1


	//   ....[21]....
        /*01d8*/ 	.word	0x0000cc40
        /*01dc*/ 	.word	0x00000017
        /*01e0*/ 	.word	0x00000018
        /*01e4*/ 	.short	0x010a
        /*01e6*/ 	.byte	0x3f
	.zero		1


	//   ....[22]....
        /*01e8*/ 	.word	0x0000cd10
        /*01ec*/ 	.word	0x00000007
        /*01f0*/ 	.word	0x00000000
        /*01f4*/ 	.short	0x010a
        /*01f6*/ 	.byte	0x3f
	.zero		1


	//   ....[23]....
        /*01f8*/ 	.word	0x0000cd60
        /*01fc*/ 	.word	0x00000006
        /*0200*/ 	.word	0x00000000
        /*0204*/ 	.short	0x010a
        /*0206*/ 	.byte	0x3f
	.zero		1


	//----- nvinfo : EIATTR_NUM_MBARRIERS
	.align		4
.L_35:
        /*0208*/ 	.byte	0x03, 0x38
        /*020a*/ 	.short	0x0008


	//----- nvinfo : EIATTR_EXIT_INSTR_OFFSETS
	.align		4
        /*020c*/ 	.byte	0x04, 0x1c
        /*020e*/ 	.short	(.L_37 - .L_36)


	//   ....[0]....
.L_36:
        /*0210*/ 	.word	0x00000930


	//   ....[1]....
        /*0214*/ 	.word	0x00001150


	//   ....[2]....
        /*0218*/ 	.word	0x0000b530


	//   ....[3]....
        /*021c*/ 	.word	0x0000ba90


	//   ....[4]....
        /*0220*/ 	.word	0x0000cb10


	//----- nvinfo : EIATTR_MAX_THREADS
	.align		4
.L_37:
        /*0224*/ 	.byte	0x04, 0x05
        /*0226*/ 	.short	(.L_39 - .L_38)
.L_38:
        /*0228*/ 	.word	0x00000180
        /*022c*/ 	.word	0x00000001
        /*0230*/ 	.word	0x00000001


	//----- nvinfo : EIATTR_CRS_STACK_SIZE
	.align		4
.L_39:
        /*0234*/ 	.byte	0x04, 0x1e
        /*0236*/ 	.short	(.L_41 - .L_40)
.L_40:
        /*0238*/ 	.word	0x00000000


	//----- nvinfo : EIATTR_CBANK_PARAM_SIZE
	.align		4
.L_41:
        /*023c*/ 	.byte	0x03, 0x19
        /*023e*/ 	.short	0x0470


	//----- nvinfo : EIATTR_PARAM_CBANK
	.align		4
        /*0240*/ 	.byte	0x04, 0x0a
        /*0242*/ 	.short	(.L_43 - .L_42)
	.align		4
.L_42:
        /*0244*/ 	.word	index@(.nv.constant0._ZN7cutlass13device_kernelINS_4gemm6kernel13GemmUniversalIN4cute5tupleIJiiiiEEENS1_10collective13CollectiveMmaINS1_34MainloopSm90TmaGmmaWarpSpecializedILi3ENS5_IJNS4_1CILi2EEENSA_ILi1EEESC_EEENS1_35KernelTmaWarpSpecializedCooperativeEEENS5_IJNSA_ILi256EEENSA_ILi128EEESH_EEENS_6half_tENS5_IJlSC_lEEESJ_SK_NS4_8TiledMMAINS4_8MMA_AtomIJNS4_4SM904GMMA26MMA_64x128x16_F32F16F16_SSILNSO_5MajorE0ELSQ_0ELNSO_7ScaleInE1ELSR_1EEEEEENS4_6LayoutISD_NS5_IJSC_NSA_ILi0EEESV_EEEEENS5_IJNS4_10UnderscoreESY_SY_EEEEENS4_13SM90_TMA_LOADENS4_14ComposedLayoutINS4_7SwizzleILi3ELi4ELi3EEENS4_18smem_ptr_flag_bitsILi16EEENSU_INS5_IJNSA_ILi8EEENSA_ILi64EEEEEENS5_IJS18_SC_EEEEEEEvNS4_8identityENS4_23SM90_TMA_LOAD_MULTICASTES1C_vS1D_EENS_8epilogue10collective6detail29Sm90TmaWarpSpecializedAdapterINS1H_15DefaultEpilogueISJ_SK_SK_NS1G_6thread17LinearCombinationISJ_Li1EffLNS1L_9ScaleType4KindE0ELNS_15FloatRoundStyleE2ESJ_EENS1_15EpilogueDefaultEEEEEvvEEEEvNT_6ParamsE)
        /*0248*/ 	.short	0x0210
        /*024a*/ 	.short	0x0470


	//----- nvinfo : EIATTR_SW_WAR
	.align		4
.L_43:
        /*024c*/ 	.byte	0x04, 0x36
        /*024e*/ 	.short	(.L_45 - .L_44)
.L_44:
        /*0250*/ 	.word	0x00000008
.L_45:


//--------------------- .nv.callgraph             --------------------------
	.section	.nv.callgraph,"",@"SHT_CUDA_CALLGRAPH"
	.align	4
	.sectionentsize	8
	.align		4
        /*0000*/ 	.word	0x00000000
	.align		4
        /*0004*/ 	.word	0xffffffff
	.align		4
        /*0008*/ 	.word	index@(_ZN7cutlass13device_kernelINS_4gemm6kernel13GemmUniversalIN4cute5tupleIJiiiiEEENS1_10collective13CollectiveMmaINS1_34MainloopSm90TmaGmmaWarpSpecializedILi3ENS5_IJNS4_1CILi2EEENSA_ILi1EEESC_EEENS1_35KernelTmaWarpSpecializedCooperativeEEENS5_IJNSA_ILi256EEENSA_ILi128EEESH_EEENS_6half_tENS5_IJlSC_lEEESJ_SK_NS4_8TiledMMAINS4_8MMA_AtomIJNS4_4SM904GMMA26MMA_64x128x16_F32F16F16_SSILNSO_5MajorE0ELSQ_0ELNSO_7ScaleInE1ELSR_1EEEEEENS4_6LayoutISD_NS5_IJSC_NSA_ILi0EEESV_EEEEENS5_IJNS4_10UnderscoreESY_SY_EEEEENS4_13SM90_TMA_LOADENS4_14ComposedLayoutINS4_7SwizzleILi3ELi4ELi3EEENS4_18smem_ptr_flag_bitsILi16EEENSU_INS5_IJNSA_ILi8EEENSA_ILi64EEEEEENS5_IJS18_SC_EEEEEEEvNS4_8identityENS4_23SM90_TMA_LOAD_MULTICASTES1C_vS1D_EENS_8epilogue10collective6detail29Sm90TmaWarpSpecializedAdapterINS1H_15DefaultEpilogueISJ_SK_SK_NS1G_6thread17LinearCombinationISJ_Li1EffLNS1L_9ScaleType4KindE0ELNS_15FloatRoundStyleE2ESJ_EENS1_15EpilogueDefaultEEEEEvvEEEEvNT_6ParamsE)
	.align		4
        /*000c*/ 	.word	index@(__assertfail)
	.align		4
        /*0010*/ 	.word	0x00000000
	.align		4
        /*0014*/ 	.word	0xfffffffe
	.align		4
        /*0018*/ 	.word	0x00000000
	.align		4
        /*001c*/ 	.word	0xfffffffd
	.align		4
        /*0020*/ 	.word	0x00000000
	.align		4
        /*0024*/ 	.word	0xfffffffc


//--------------------- .nv.constant4             --------------------------
	.section	.nv.constant4,"a",@progbits
	.align	8
	.align		8
.nv.constant4:
        /*0000*/ 	.dword	__assertfail
	.align		8
        /*0008*/ 	.dword	__unnamed_1
	.align		8
        /*0010*/ 	.dword	_ZN39_INTERNAL_2c3476b4_4_k_cu_476c2b08_37214cuda3std3__45__cpo5beginE
	.align		8
        /*0018*/ 	.dword	_ZN39_INTERNAL_2c3476b4_4_k_cu_476c2b08_37214cuda3std3__45__cpo3endE
	.align		8
        /*0020*/ 	.dword	_ZN39_INTERNAL_2c3476b4_4_k_cu_476c2b08_37214cuda3std3__45__cpo6cbeginE
	.align		8
        /*0028*/ 	.dword	_ZN39_INTERNAL_2c3476b4_4_k_cu_476c2b08_37214cuda3std3__45__cpo4cendE
	.align		8
        /*0030*/ 	.dword	_ZN39_INTERNAL_2c3476b4_4_k_cu_476c2b08_37214cuda3std3__441_GLOBAL__N__2c3476b4_4_k_cu_476c2b08_37216ignoreE
	.align		8
        /*0038*/ 	.dword	_ZN39_INTERNAL_2c3476b4_4_k_cu_476c2b08_37214cuda3std3__419piecewise_constructE
	.align		8
        /*0040*/ 	.dword	_ZN39_INTERNAL_2c3476b4_4_k_cu_476c2b08_37214cuda3std3__48in_placeE
	.align		8
        /*0048*/ 	.dword	_ZN39_INTERNAL_2c3476b4_4_k_cu_476c2b08_37214cuda3std6ranges3__45__cpo4swapE
	.align		8
        /*0050*/ 	.dword	_ZN39_INTERNAL_2c3476b4_4_k_cu_476c2b08_37214cuda3std6ranges3__45__cpo9iter_moveE
	.align		8
        /*0058*/ 	.dword	_ZN39_INTERNAL_2c3476b4_4_k_cu_476c2b08_37214cute7productE
	.align		8
        /*0060*/ 	.dword	_ZN39_INTERNAL_2c3476b4_4_k_cu_476c2b08_37214cute1_E
	.align		8
        /*0068*/ 	.dword	$str$22
	.align		8
        /*0070*/ 	.dword	$str$23


//--------------------- .text._ZN7cutlass13device_kernelINS_4gemm6kernel13GemmUniversalIN4cute5tupleIJiiiiEEENS1_10collective13CollectiveMmaINS1_34MainloopSm90TmaGmmaWarpSpecializedILi3ENS5_IJNS4_1CILi2EEENSA_ILi1EEESC_EEENS1_35KernelTmaWarpSpecializedCooperativeEEENS5_IJNSA_ILi256EEENSA_ILi128EEESH_EEENS_6half_tENS5_IJlSC_lEEESJ_SK_NS4_8TiledMMAINS4_8MMA_AtomIJNS4_4SM904GMMA26MMA_64x128x16_F32F16F16_SSILNSO_5MajorE0ELSQ_0ELNSO_7ScaleInE1ELSR_1EEEEEENS4_6LayoutISD_NS5_IJSC_NSA_ILi0EEESV_EEEEENS5_IJNS4_10UnderscoreESY_SY_EEEEENS4_13SM90_TMA_LOADENS4_14ComposedLayoutINS4_7SwizzleILi3ELi4ELi3EEENS4_18smem_ptr_flag_bitsILi16EEENSU_INS5_IJNSA_ILi8EEENSA_ILi64EEEEEENS5_IJS18_SC_EEEEEEEvNS4_8identityENS4_23SM90_TMA_LOAD_MULTICASTES1C_vS1D_EENS_8epilogue10collective6detail29Sm90TmaWarpSpecializedAdapterINS1H_15DefaultEpilogueISJ_SK_SK_NS1G_6thread17LinearCombinationISJ_Li1EffLNS1L_9ScaleType4KindE0ELNS_15FloatRoundStyleE2ESJ_EENS1_15EpilogueDefaultEEEEEvvEEEEvNT_6ParamsE --------------------------
	.section	.text._ZN7cutlass13device_kernelINS_4gemm6kernel13GemmUniversalIN4cute5tupleIJiiiiEEENS1_10collective13CollectiveMmaINS1_34MainloopSm90TmaGmmaWarpSpecializedILi3ENS5_IJNS4_1CILi2EEENSA_ILi1EEESC_EEENS1_35KernelTmaWarpSpecializedCooperativeEEENS5_IJNSA_ILi256EEENSA_ILi128EEESH_EEENS_6half_tENS5_IJlSC_lEEESJ_SK_NS4_8TiledMMAINS4_8MMA_AtomIJNS4_4SM904GMMA26MMA_64x128x16_F32F16F16_SSILNSO_5MajorE0ELSQ_0ELNSO_7ScaleInE1ELSR_1EEEEEENS4_6LayoutISD_NS5_IJSC_NSA_ILi0EEESV_EEEEENS5_IJNS4_10UnderscoreESY_SY_EEEEENS4_13SM90_TMA_LOADENS4_14ComposedLayoutINS4_7SwizzleILi3ELi4ELi3EEENS4_18smem_ptr_flag_bitsILi16EEENSU_INS5_IJNSA_ILi8EEENSA_ILi64EEEEEENS5_IJS18_SC_EEEEEEEvNS4_8identityENS4_23SM90_TMA_LOAD_MULTICASTES1C_vS1D_EENS_8epilogue10collective6detail29Sm90TmaWarpSpecializedAdapterINS1H_15DefaultEpilogueISJ_SK_SK_NS1G_6thread17LinearCombinationISJ_Li1EffLNS1L_9ScaleType4KindE0ELNS_15FloatRoundStyleE2ESJ_EENS1_15EpilogueDefaultEEEEEvvEEEEvNT_6ParamsE,"ax",@progbits
	.align	128
.text._ZN7cutlass13device_kernelINS_4gemm6kernel13GemmUniversalIN4cute5tupleIJiiiiEEENS1_10collective13CollectiveMmaINS1_34MainloopSm90TmaGmmaWarpSpecializedILi3ENS5_IJNS4_1CILi2EEENSA_ILi1EEESC_EEENS1_35KernelTmaWarpSpecializedCooperativeEEENS5_IJNSA_ILi256EEENSA_ILi128EEESH_EEENS_6half_tENS5_IJlSC_lEEESJ_SK_NS4_8TiledMMAINS4_8MMA_AtomIJNS4_4SM904GMMA26MMA_64x128x16_F32F16F16_SSILNSO_5MajorE0ELSQ_0ELNSO_7ScaleInE1ELSR_1EEEEEENS4_6LayoutISD_NS5_IJSC_NSA_ILi0EEESV_EEEEENS5_IJNS4_10UnderscoreESY_SY_EEEEENS4_13SM90_TMA_LOADENS4_14ComposedLayoutINS4_7SwizzleILi3ELi4ELi3EEENS4_18smem_ptr_flag_bitsILi16EEENSU_INS5_IJNSA_ILi8EEENSA_ILi64EEEEEENS5_IJS18_SC_EEEEEEEvNS4_8identityENS4_23SM90_TMA_LOAD_MULTICASTES1C_vS1D_EENS_8epilogue10collective6detail29Sm90TmaWarpSpecializedAdapterINS1H_15DefaultEpilogueISJ_SK_SK_NS1G_6thread17LinearCombinationISJ_Li1EffLNS1L_9ScaleType4KindE0ELNS_15FloatRoundStyleE2ESJ_EENS1_15EpilogueDefaultEEEEEvvEEEEvNT_6ParamsE:
        .type           _ZN7cutlass13device_kernelINS_4gemm6kernel13GemmUniversalIN4cute5tupleIJiiiiEEENS1_10collective13CollectiveMmaINS1_34MainloopSm90TmaGmmaWarpSpecializedILi3ENS5_IJNS4_1CILi2EEENSA_ILi1EEESC_EEENS1_35KernelTmaWarpSpecializedCooperativeEEENS5_IJNSA_ILi256EEENSA_ILi128EEESH_EEENS_6half_tENS5_IJlSC_lEEESJ_SK_NS4_8TiledMMAINS4_8MMA_AtomIJNS4_4SM904GMMA26MMA_64x128x16_F32F16F16_SSILNSO_5MajorE0ELSQ_0ELNSO_7ScaleInE1ELSR_1EEEEEENS4_6LayoutISD_NS5_IJSC_NSA_ILi0EEESV_EEEEENS5_IJNS4_10UnderscoreESY_SY_EEEEENS4_13SM90_TMA_LOADENS4_14ComposedLayoutINS4_7SwizzleILi3ELi4ELi3EEENS4_18smem_ptr_flag_bitsILi16EEENSU_INS5_IJNSA_ILi8EEENSA_ILi64EEEEEENS5_IJS18_SC_EEEEEEEvNS4_8identityENS4_23SM90_TMA_LOAD_MULTICASTES1C_vS1D_EENS_8epilogue10collective6detail29Sm90TmaWarpSpecializedAdapterINS1H_15DefaultEpilogueISJ_SK_SK_NS1G_6thread17LinearCombinationISJ_Li1EffLNS1L_9ScaleType4KindE0ELNS_15FloatRoundStyleE2ESJ_EENS1_15EpilogueDefaultEEEEEvvEEEEvNT_6ParamsE,@function
        .size           _ZN7cutlass13device_kernelINS_4gemm6kernel13GemmUniversalIN4cute5tupleIJiiiiEEENS1_10collective13CollectiveMmaINS1_34MainloopSm90TmaGmmaWarpSpecializedILi3ENS5_IJNS4_1CILi2EEENSA_ILi1EEESC_EEENS1_35KernelTmaWarpSpecializedCooperativeEEENS5_IJNSA_ILi256EEENSA_ILi128EEESH_EEENS_6half_tENS5_IJlSC_lEEESJ_SK_NS4_8TiledMMAINS4_8MMA_AtomIJNS4_4SM904GMMA26MMA_64x128x16_F32F16F16_SSILNSO_5MajorE0ELSQ_0ELNSO_7ScaleInE1ELSR_1EEEEEENS4_6LayoutISD_NS5_IJSC_NSA_ILi0EEESV_EEEEENS5_IJNS4_10UnderscoreESY_SY_EEEEENS4_13SM90_TMA_LOADENS4_14ComposedLayoutINS4_7SwizzleILi3ELi4ELi3EEENS4_18smem_ptr_flag_bitsILi16EEENSU_INS5_IJNSA_ILi8EEENSA_ILi64EEEEEENS5_IJS18_SC_EEEEEEEvNS4_8identityENS4_23SM90_TMA_LOAD_MULTICASTES1C_vS1D_EENS_8epilogue10collective6detail29Sm90TmaWarpSpecializedAdapterINS1H_15DefaultEpilogueISJ_SK_SK_NS1G_6thread17LinearCombinationISJ_Li1EffLNS1L_9ScaleType4KindE0ELNS_15FloatRoundStyleE2ESJ_EENS1_15EpilogueDefaultEEEEEvvEEEEvNT_6ParamsE,(.L_x_323 - _ZN7cutlass13device_kernelINS_4gemm6kernel13GemmUniversalIN4cute5tupleIJiiiiEEENS1_10collective13CollectiveMmaINS1_34MainloopSm90TmaGmmaWarpSpecializedILi3ENS5_IJNS4_1CILi2EEENSA_ILi1EEESC_EEENS1_35KernelTmaWarpSpecializedCooperativeEEENS5_IJNSA_ILi256EEENSA_ILi128EEESH_EEENS_6half_tENS5_IJlSC_lEEESJ_SK_NS4_8TiledMMAINS4_8MMA_AtomIJNS4_4SM904GMMA26MMA_64x128x16_F32F16F16_SSILNSO_5MajorE0ELSQ_0ELNSO_7ScaleInE1ELSR_1EEEEEENS4_6LayoutISD_NS5_IJSC_NSA_ILi0EEESV_EEEEENS5_IJNS4_10UnderscoreESY_SY_EEEEENS4_13SM90_TMA_LOADENS4_14ComposedLayoutINS4_7SwizzleILi3ELi4ELi3EEENS4_18smem_ptr_flag_bitsILi16EEENSU_INS5_IJNSA_ILi8EEENSA_ILi64EEEEEENS5_IJS18_SC_EEEEEEEvNS4_8identityENS4_23SM90_TMA_LOAD_MULTICASTES1C_vS1D_EENS_8epilogue10collective6detail29Sm90TmaWarpSpecializedAdapterINS1H_15DefaultEpilogueISJ_SK_SK_NS1G_6thread17LinearCombinationISJ_Li1EffLNS1L_9ScaleType4KindE0ELNS_15FloatRoundStyleE2ESJ_EENS1_15EpilogueDefaultEEEEEvvEEEEvNT_6ParamsE)
        .other          _ZN7cutlass13device_kernelINS_4gemm6kernel13GemmUniversalIN4cute5tupleIJiiiiEEENS1_10collective13CollectiveMmaINS1_34MainloopSm90TmaGmmaWarpSpecializedILi3ENS5_IJNS4_1CILi2EEENSA_ILi1EEESC_EEENS1_35KernelTmaWarpSpecializedCooperativeEEENS5_IJNSA_ILi256EEENSA_ILi128EEESH_EEENS_6half_tENS5_IJlSC_lEEESJ_SK_NS4_8TiledMMAINS4_8MMA_AtomIJNS4_4SM904GMMA26MMA_64x128x16_F32F16F16_SSILNSO_5MajorE0ELSQ_0ELNSO_7ScaleInE1ELSR_1EEEEEENS4_6LayoutISD_NS5_IJSC_NSA_ILi0EEESV_EEEEENS5_IJNS4_10UnderscoreESY_SY_EEEEENS4_13SM90_TMA_LOADENS4_14ComposedLayoutINS4_7SwizzleILi3ELi4ELi3EEENS4_18smem_ptr_flag_bitsILi16EEENSU_INS5_IJNSA_ILi8EEENSA_ILi64EEEEEENS5_IJS18_SC_EEEEEEEvNS4_8identityENS4_23SM90_TMA_LOAD_MULTICASTES1C_vS1D_EENS_8epilogue10collective6detail29Sm90TmaWarpSpecializedAdapterINS1H_15DefaultEpilogueISJ_SK_SK_NS1G_6thread17LinearCombinationISJ_Li1EffLNS1L_9ScaleType4KindE0ELNS_15FloatRoundStyleE2ESJ_EENS1_15EpilogueDefaultEEEEEvvEEEEvNT_6ParamsE,@"STO_CUDA_ENTRY STV_DEFAULT"
_ZN7cutlass13device_kernelINS_4gemm6kernel13GemmUniversalIN4cute5tupleIJiiiiEEENS1_10collective13CollectiveMmaINS1_34MainloopSm90TmaGmmaWarpSpecializedILi3ENS5_IJNS4_1CILi2EEENSA_ILi1EEESC_EEENS1_35KernelTmaWarpSpecializedCooperativeEEENS5_IJNSA_ILi256EEENSA_ILi128EEESH_EEENS_6half_tENS5_IJlSC_lEEESJ_SK_NS4_8TiledMMAINS4_8MMA_AtomIJNS4_4SM904GMMA26MMA_64x128x16_F32F16F16_SSILNSO_5MajorE0ELSQ_0ELNSO_7ScaleInE1ELSR_1EEEEEENS4_6LayoutISD_NS5_IJSC_NSA_ILi0EEESV_EEEEENS5_IJNS4_10UnderscoreESY_SY_EEEEENS4_13SM90_TMA_LOADENS4_14ComposedLayoutINS4_7SwizzleILi3ELi4ELi3EEENS4_18smem_ptr_flag_bitsILi16EEENSU_INS5_IJNSA_ILi8EEENSA_ILi64EEEEEENS5_IJS18_SC_EEEEEEEvNS4_8identityENS4_23SM90_TMA_LOAD_MULTICASTES1C_vS1D_EENS_8epilogue10collective6detail29Sm90TmaWarpSpecializedAdapterINS1H_15DefaultEpilogueISJ_SK_SK_NS1G_6thread17LinearCombinationISJ_Li1EffLNS1L_9ScaleType4KindE0ELNS_15FloatRoundStyleE2ESJ_EENS1_15EpilogueDefaultEEEEEvvEEEEvNT_6ParamsE:
[----:B------:R-:W0:Y:S01]  /*0000*/  LDC R1, c[0x0][0x28] ;  /* 0x00000a00ff017b82 */ /* 0x000e220000000800 */
[----:B------:R-:W1:Y:S01]  /*0010*/  S2R R18, SR_TID.X ;  /* 0x0000000000127919 */ /* 0x000e620000002100 */
[----:B------:R-:W-:Y:S01]  /*0020*/  ELECT P0, URZ, PT ;  /* 0x00000000003f782f */ /* 0x000fe20003800000 */
[----:B------:R-:W-:Y:S01]  /*0030*/  BSSY B0, `(.L_x_0) ;  /* 0x000000f000007945 */ /* 0x000fe20003800000 */
[--C-:B-1----:R-:W-:Y:S02]  /*0040*/  SHF.R.U32.HI R0, RZ, 0x5, R18.reuse ;  /* 0x00000005ff007819 */ /* 0x102fe40000011612 */
[----:B------:R-:W-:-:S03]  /*0050*/  SHF.R.U32.HI R3, RZ, 0x7, R18 ;  /* 0x00000007ff037819 */ /* 0x000fc60000011612 */
[----:B------:R-:W1:Y:S04]  /*0060*/  SHFL.IDX PT, R2, R0, RZ, 0x1f ;  /* 0x00001fff00027589 */ /* 0x000e6800000e0000 */
[----:B------:R2:W3:Y:S01]  /*0070*/  SHFL.IDX PT, R5, R3, RZ, 0x1f ;  /* 0x00001fff03057589 */ /* 0x0004e200000e0000 */
[----:B-1----:R-:W-:-:S13]  /*0080*/  ISETP.NE.OR P0, PT, R2, RZ, !P0 ;  /* 0x000000ff0200720c */ /* 0x002fda0004705670 */
[----:B0-23--:R-:W-:Y:S05]  /*0090*/  @P0 BRA `(.L_x_1) ;  /* 0x0000000000200947 */ /* 0x00dfea0003800000 */
[----:B------:R-:W-:Y:S02]  /*00a0*/  ULDC.64 UR4, c[0x0][0x198] ;  /* 0x0000660000047ab9 */ /* 0x000fe40000000a00 */
[----:B------:R-:W-:Y:S02]  /*00b0*/  UIADD3 UR6, UP0, UR4, 0xf0, URZ ;  /* 0x000000f004067890 */ /* 0x000fe4000ff1e03f */
[----:B------:R-:W-:Y:S02]  /*00c0*/  UIADD3 UR4, UP1, UR4, 0x1f0, URZ ;  /* 0x000001f004047890 */ /* 0x000fe4000ff3e03f */
[----:B------:R-:W-:Y:S02]  /*00d0*/  UIADD3.X UR7, URZ, UR5, URZ, UP0, !UPT ;  /* 0x000000053f077290 */ /* 0x000fe400087fe43f */
[----:B------:R-:W-:-:S07]  /*00e0*/  UIADD3.X UR5, URZ, UR5, URZ, UP1, !UPT ;  /* 0x000000053f057290 */ /* 0x000fce0008ffe43f */
[----:B------:R0:W-:Y:S02]  /*00f0*/  UTMACCTL.PF [UR6] ;  /* 0x00000000060079b9 */ /* 0x0001e40008040000 */
[----:B------:R0:W-:Y:S02]  /*0100*/  UTMACCTL.PF [UR4] ;  /* 0x00000000040079b9 */ /* 0x0001e40008040000 */
[----:B0-----:R-:W-:Y:S01]  /*0110*/  NOP ;  /* 0x0000000000007918 */ /* 0x001fe20000000000 */
.L_x_1:
[----:B------:R-:W-:Y:S05]  /*0120*/  BSYNC B0 ;  /* 0x0000000000007941 */ /* 0x000fea0003800000 */
.L_x_0:
[----:B------:R-:W0:Y:S02]  /*0130*/  SHFL.IDX PT, R3, R0, RZ, 0x1f ;  /* 0x00001fff00037589 */ /* 0x000e2400000e0000 */
[----:B0-----:R-:W-:-:S13]  /*0140*/  ISETP.NE.AND P0, PT, R3, RZ, PT ;  /* 0x000000ff0300720c */ /* 0x001fda0003f05270 */
[----:B------:R-:W-:Y:S05]  /*0150*/  @P0 BRA `(.L_x_2) ;  /* 0x0000000000500947 */ /* 0x000fea0003800000 */
[----:B------:R-:W0:Y:S01]  /*0160*/  S2UR UR8, SR_CgaCtaId ;  /* 0x00000000000879c3 */ /* 0x000e220000008800 */
[----:B------:R-:W-:Y:S01]  /*0170*/  UMOV UR4, 0x400 ;  /* 0x0000040000047882 */ /* 0x000fe20000000000 */
[----:B------:R-:W-:Y:S01]  /*0180*/  UMOV UR5, 0x1 ;  /* 0x0000000100057882 */ /* 0x000fe20000000000 */
[----:B------:R-:W-:Y:S01]  /*0190*/  UMOV UR6, 0x4 ;  /* 0x0000000400067882 */ /* 0x000fe20000000000 */
[----:B------:R-:W-:Y:S01]  /*01a0*/  ELECT P0, URZ, PT ;  /* 0x00000000003f782f */ /* 0x000fe20003800000 */
[----:B------:R-:W-:-:S04]  /*01b0*/  UIADD3 UR6, -UR6, 0x100000, URZ ;  /* 0x0010000006067890 */ /* 0x000fc8000fffe13f */
[----:B------:R-:W-:Y:S02]  /*01c0*/  USHF.L.U32 UR7, UR6, 0xb, URZ ;  /* 0x0000000b06077899 */ /* 0x000fe4000800063f */
[----:B------:R-:W-:Y:S02]  /*01d0*/  USHF.L.U32 UR6, UR6, 0x1, URZ ;  /* 0x0000000106067899 */ /* 0x000fe4000800063f */
[----:B0-----:R-:W-:Y:S02]  /*01e0*/  ULEA UR8, UR8, UR4, 0x18 ;  /* 0x0000000408087291 */ /* 0x001fe4000f8ec03f */
[----:B------:R-:W-:-:S04]  /*01f0*/  UIADD3 UR4, -UR5, 0x100000, URZ ;  /* 0x0010000005047890 */ /* 0x000fc8000fffe13f */
[----:B------:R-:W-:Y:S02]  /*0200*/  USHF.L.U32 UR5, UR4, 0xb, URZ ;  /* 0x0000000b04057899 */ /* 0x000fe4000800063f */
[----:B------:R-:W-:Y:S01]  /*0210*/  USHF.L.U32 UR4, UR4, 0x1, URZ ;  /* 0x0000000104047899 */ /* 0x000fe2000800063f */
[----:B------:R-:W0:Y:S11]  /*0220*/  FENCE.VIEW.ASYNC.S ;  /* 0x00000000000073c6 */ /* 0x000e360000000000 */
[----:B0-----:R0:W1:Y:S01]  /*0230*/  SYNCS.EXCH.64 URZ, [UR8], UR4 ;  /* 0x00000004083f75b2 */ /* 0x0010620008000100 */
[----:B------:R0:W2:Y:S01]  /*0240*/  SYNCS.EXCH.64 URZ, [UR8+0x18], UR6 ;  /* 0x00001806083f75b2 */ /* 0x0000a20008000100 */
[----:B------:R0:W3:Y:S01]  /*0250*/  SYNCS.EXCH.64 URZ, [UR8+0x8], UR4 ;  /* 0x00000804083f75b2 */ /* 0x0000e20008000100 */
[----:B------:R0:W4:Y:S01]  /*0260*/  SYNCS.EXCH.64 URZ, [UR8+0x20], UR6 ;  /* 0x00002006083f75b2 */ /* 0x0001220008000100 */
[----:B------:R0:W0:Y:S01]  /*0270*/  SYNCS.EXCH.64 URZ, [UR8+0x10], UR4 ;  /* 0x00001004083f75b2 */ /* 0x0000220008000100 */
[----:B------:R0:W0:Y:S01]  /*0280*/  SYNCS.EXCH.64 URZ, [UR8+0x28], UR6 ;  /* 0x00002806083f75b2 */ /* 0x0000220008000100 */
[----:B------:R-:W-:Y:S01]  /*0290*/  NOP ;  /* 0x0000000000007918 */ /* 0x000fe20000000000 */
.L_x_2:
[----:B------:R-:W-:Y:S01]  /*02a0*/  SHF.R.S32.HI R7, RZ, 0x1f, R18 ;  /* 0x0000001fff077819 */ /* 0x000fe20000011412 */
[----:B------:R-:W5:Y:S01]  /*02b0*/  SHFL.IDX PT, R0, R0, RZ, 0x1f ;  /* 0x00001fff00007589 */ /* 0x000f6200000e0000 */
[----:B0-----:R-:W0:Y:S01]  /*02c0*/  S2UR UR8, SR_CTAID.X ;  /* 0x00000000000879c3 */ /* 0x001e220000002500 */
[----:B------:R-:W-:Y:S02]  /*02d0*/  ELECT P0, URZ, PT ;  /* 0x00000000003f782f */ /* 0x000fe40003800000 */
[----:B------:R-:W-:Y:S01]  /*02e0*/  LEA.HI R7, R7, R18, RZ, 0x7 ;  /* 0x0000001207077211 */ /* 0x000fe200078f38ff */
[----:B------:R-:W1:Y:S01]  /*02f0*/  S2R R4, SR_CTAID.Y ;  /* 0x0000000000047919 */ /* 0x000e620000002600 */
[----:B------:R-:W-:Y:S01]  /*0300*/  SHF.R.S32.HI R8, RZ, 0x1f, R3 ;  /* 0x0000001fff087819 */ /* 0x000fe20000011403 */
[----:B------:R-:W-:Y:S01]  /*0310*/  ULDC UR4, c[0x0][0x150] ;  /* 0x0000540000047ab9 */ /* 0x000fe20000000800 */
[----:B------:R-:W-:Y:S01]  /*0320*/  LOP3.LUT R7, R7, 0xffffff80, RZ, 0xc0, !PT ;  /* 0xffffff8007077812 */ /* 0x000fe200078ec0ff */
[----:B------:R-:W-:Y:S01]  /*0330*/  NOP ;  /* 0x0000000000007918 */ /* 0x000fe20000000000 */
[----:B------:R-:W-:Y:S01]  /*0340*/  LEA.HI R8, R8, R3, RZ, 0x2 ;  /* 0x0000000308087211 */ /* 0x000fe200078f10ff */
[----:B------:R-:W2:Y:S01]  /*0350*/  LDC R10, c[0x0][0x144] ;  /* 0x00005100ff0a7b82 */ /* 0x000ea20000000800 */
[----:B------:R-:W-:Y:S01]  /*0360*/  NOP ;  /* 0x0000000000007918 */ /* 0x000fe20000000000 */
[----:B------:R-:W-:Y:S01]  /*0370*/  IMAD.IADD R6, R18, 0x1, -R7 ;  /* 0x0000000112067824 */ /* 0x000fe200078e0a07 */
[----:B------:R-:W-:Y:S01]  /*0380*/  LOP3.LUT R8, R8, 0x3ffffffc, RZ, 0xc0, !PT ;  /* 0x3ffffffc08087812 */ /* 0x000fe200078ec0ff */
[----:B------:R-:W-:Y:S01]  /*0390*/  IMAD.MOV.U32 R22, RZ, RZ, 0x1 ;  /* 0x00000001ff167424 */ /* 0x000fe200078e00ff */
[----:B------:R-:W-:-:S02]  /*03a0*/  ISETP.NE.AND P3, PT, R5, RZ, PT ;  /* 0x000000ff0500720c */ /* 0x000fc40003f65270 */
[----:B------:R-:W-:Y:S01]  /*03b0*/  SHF.R.S32.HI R7, RZ, 0x1f, R6 ;  /* 0x0000001fff077819 */ /* 0x000fe20000011406 */
[----:B------:R-:W-:Y:S01]  /*03c0*/  IMAD.IADD R8, R3, 0x1, -R8 ;  /* 0x0000000103087824 */ /* 0x000fe200078e0a08 */
[----:B------:R-:W3:Y:S02]  /*03d0*/  LDC R13, c[0x0][0x140] ;  /* 0x00005000ff0d7b82 */ /* 0x000ee40000000800 */
[----:B------:R-:W-:Y:S02]  /*03e0*/  LEA.HI R7, R7, R6, RZ, 0x3 ;  /* 0x0000000607077211 */ /* 0x000fe400078f18ff */
[----:B-----5:R-:W-:Y:S02]  /*03f0*/  ISETP.NE.OR P0, PT, R0, RZ, !P0 ;  /* 0x000000ff0000720c */ /* 0x020fe40004705670 */
[--C-:B------:R-:W-:Y:S02]  /*0400*/  SHF.R.S32.HI R0, RZ, 0x3, R7.reuse ;  /* 0x00000003ff007819 */ /* 0x100fe40000011407 */
[----:B------:R-:W-:-:S02]  /*0410*/  SHF.R.S32.HI R7, RZ, 0x1f, R7 ;  /* 0x0000001fff077819 */ /* 0x000fc40000011407 */
[----:B0-----:R-:W-:Y:S02]  /*0420*/  I2FP.F32.U32 R9, UR8 ;  /* 0x0000000800097c45 */ /* 0x001fe40008201000 */
[----:B------:R-:W-:-:S03]  /*0430*/  LEA.HI R7, R7, R0, RZ, 0x2 ;  /* 0x0000000007077211 */ /* 0x000fc600078f10ff */
[----:B------:R-:W-:Y:S01]  /*0440*/  FMUL R9, R9, UR4 ;  /* 0x0000000409097c20 */ /* 0x000fe20008400000 */
[----:B------:R-:W-:Y:S01]  /*0450*/  LOP3.LUT R7, R7, 0xfffffffc, RZ, 0xc0, !PT ;  /* 0xfffffffc07077812 */ /* 0x000fe200078ec0ff */
[----:B------:R-:W-:Y:S01]  /*0460*/  VOTEU.ALL UP0, P0 ;  /* 0x00000000003f7886 */ /* 0x000fe20000000000 */
[----:B-1----:R-:W-:Y:S01]  /*0470*/  I2FP.F32.U32 R3, R4 ;  /* 0x0000000400037245 */ /* 0x002fe20000201000 */
[----:B------:R-:W-:Y:S01]  /*0480*/  ULDC UR4, c[0x0][0x154] ;  /* 0x0000550000047ab9 */ /* 0x000fe20000000800 */
[----:B------:R-:W-:Y:S01]  /*0490*/  VOTEU.ALL UP1, P0 ;  /* 0x00000000003f7886 */ /* 0x000fe20000020000 */
[----:B------:R-:W0:Y:S01]  /*04a0*/  F2I.U32.TRUNC.NTZ R9, R9 ;  /* 0x0000000900097305 */ /* 0x000e22000020f000 */
[----:B------:R-:W-:Y:S01]  /*04b0*/  IMAD.IADD R7, R0, 0x1, -R7 ;  /* 0x0000000100077824 */ /* 0x000fe200078e0a07 */
[----:B------:R-:W1:Y:S01]  /*04c0*/  @!UP0 S2UR UR7, SR_CgaCtaId ;  /* 0x00000000000789c3 */ /* 0x000e620000008800 */
[----:B------:R-:W-:Y:S01]  /*04d0*/  FMUL R12, R3, UR4 ;  /* 0x00000004030c7c20 */ /* 0x000fe20008400000 */
[----:B------:R-:W-:Y:S01]  /*04e0*/  UMOV UR4, 0x20 ;  /* 0x0000002000047882 */ /* 0x000fe20000000000 */
[----:B------:R-:W-:Y:S01]  /*04f0*/  IMAD R8, R8, 0x4, R7 ;  /* 0x0000000408087824 */ /* 0x000fe200078e0207 */
[----:B------:R-:W-:Y:S01]  /*0500*/  @!UP0 UMOV UR6, 0x400 ;  /* 0x0000040000068882 */ /* 0x000fe20000000000 */
[----:B------:R-:W-:-:S04]  /*0510*/  @!UP0 UIADD3 UR4, -UR4, 0x100000, URZ ;  /* 0x0010000004048890 */ /* 0x000fc8000fffe13f */
[----:B------:R-:W-:Y:S02]  /*0520*/  @!UP0 USHF.L.U32 UR5, UR4, 0xb, URZ ;  /* 0x0000000b04058899 */ /* 0x000fe4000800063f */
[----:B------:R-:W-:Y:S01]  /*0530*/  @!UP0 USHF.L.U32 UR4, UR4, 0x1, URZ ;  /* 0x0000000104048899 */ /* 0x000fe2000800063f */
[----:B---3--:R-:W-:Y:S01]  /*0540*/  ISETP.EQ.U32.AND P2, PT, R13, 0x1, PT ;  /* 0x000000010d00780c */ /* 0x008fe20003f42070 */
[----:B------:R-:W3:Y:S01]  /*0550*/  F2I.U32.TRUNC.NTZ R12, R12 ;  /* 0x0000000c000c7305 */ /* 0x000ee2000020f000 */
[----:B------:R-:W-:Y:S01]  /*0560*/  LEA.HI R0, R8, R8, RZ, 0x1 ;  /* 0x0000000808007211 */ /* 0x000fe200078f08ff */
[----:B------:R-:W5:Y:S03]  /*0570*/  LDC R7, c[0x0][0x148] ;  /* 0x00005200ff077b82 */ /* 0x000f660000000800 */
[----:B------:R-:W-:Y:S01]  /*0580*/  LOP3.LUT R11, R0, 0xfffffffe, RZ, 0xc0, !PT ;  /* 0xfffffffe000b7812 */ /* 0x000fe200078ec0ff */
[----:B0-----:R-:W-:Y:S01]  /*0590*/  IMAD.MOV R15, RZ, RZ, -R9 ;  /* 0x000000ffff0f7224 */ /* 0x001fe200078e0a09 */
[----:B------:R-:W-:-:S03]  /*05a0*/  SHF.R.S32.HI R9, RZ, 0x1f, R2 ;  /* 0x0000001fff097819 */ /* 0x000fc60000011402 */
[----:B--2---:R-:W-:Y:S01]  /*05b0*/  IMAD R3, R10, R15, UR8 ;  /* 0x000000080a037e24 */ /* 0x004fe2000f8e020f */
[----:B------:R-:W-:Y:S01]  /*05c0*/  LEA.HI R9, R9, R2, RZ, 0x2 ;  /* 0x0000000209097211 */ /* 0x000fe200078f10ff */
[C---:B------:R-:W-:Y:S02]  /*05d0*/  IMAD.IADD R0, R8.reuse, 0x1, -R11 ;  /* 0x0000000108007824 */ /* 0x040fe400078e0a0b */
[----:B------:R-:W-:Y:S01]  /*05e0*/  IMAD.SHL.U32 R11, R8, 0x4, RZ ;  /* 0x00000004080b7824 */ /* 0x000fe200078e00ff */
[----:B------:R-:W-:Y:S01]  /*05f0*/  LOP3.LUT R9, R9, 0xfffffffc, RZ, 0xc0, !PT ;  /* 0xfffffffc09097812 */ /* 0x000fe200078ec0ff */
[----:B---3--:R-:W-:Y:S01]  /*0600*/  IMAD.MOV R24, RZ, RZ, -R12 ;  /* 0x000000ffff187224 */ /* 0x008fe200078e0a0c */
[----:B------:R-:W-:Y:S01]  /*0610*/  ISETP.NE.AND P4, PT, R0, R3, PT ;  /* 0x000000030000720c */ /* 0x000fe20003f85270 */
[----:B-1----:R-:W-:Y:S01]  /*0620*/  @!UP0 ULEA UR6, UR7, UR6, 0x18 ;  /* 0x0000000607068291 */ /* 0x002fe2000f8ec03f */
[----:B------:R-:W-:Y:S01]  /*0630*/  IADD3 R0, R2, -R9, RZ ;  /* 0x8000000902007210 */ /* 0x000fe20007ffe0ff */
[----:B------:R-:W-:Y:S01]  /*0640*/  VOTEU.ALL UP0, P0 ;  /* 0x00000000003f7886 */ /* 0x000fe20000000000 */
[----:B------:R-:W-:-:S02]  /*0650*/  LOP3.LUT R152, R8, 0xc, R11, 0x78, !PT ;  /* 0x0000000c08987812 */ /* 0x000fc400078e780b */
[----:B------:R-:W-:Y:S02]  /*0660*/  ISETP.NE.AND P1, PT, R0, 0x3, PT ;  /* 0x000000030000780c */ /* 0x000fe40003f25270 */
[----:B------:R-:W-:Y:S01]  /*0670*/  LOP3.LUT P0, RZ, R6, 0x7, RZ, 0xc0, !PT ;  /* 0x0000000706ff7812 */ /* 0x000fe2000780c0ff */
[----:B-----5:R-:W-:Y:S01]  /*0680*/  IMAD R9, R7, R24, R4 ;  /* 0x0000001807097224 */ /* 0x020fe200078e0204 */
[----:B------:R-:W-:Y:S01]  /*0690*/  ISETP.EQ.OR P1, PT, R0, RZ, !P1 ;  /* 0x000000ff0000720c */ /* 0x000fe20004f22670 */
[----:B------:R-:W-:Y:S01]  /*06a0*/  VIADD R6, R5, 0xffffffff ;  /* 0xffffffff05067836 */ /* 0x000fe20000000000 */
[C---:B------:R-:W-:Y:S01]  /*06b0*/  ISETP.LT.U32.AND P0, PT, R152.reuse, 0x2, !P0 ;  /* 0x000000029800780c */ /* 0x040fe20004701070 */
[----:B------:R-:W0:Y:S02]  /*06c0*/  FENCE.VIEW.ASYNC.S ;  /* 0x00000000000073c6 */ /* 0x000e240000000000 */
[----:B0-----:R0:W1:Y:S01]  /*06d0*/  @!UP0 SYNCS.EXCH.64 URZ, [UR6+0x40], UR4 ;  /* 0x00004004063f85b2 */ /* 0x0010620008000100 */
[----:B------:R-:W-:-:S02]  /*06e0*/  @P4 LEA.HI R2, R152, R152, RZ, 0x1 ;  /* 0x0000009898024211 */ /* 0x000fc400078f08ff */
[----:B------:R-:W-:Y:S02]  /*06f0*/  ISETP.EQ.AND P1, PT, R5, RZ, P1 ;  /* 0x000000ff0500720c */ /* 0x000fe40000f22270 */
[----:B------:R-:W-:Y:S02]  /*0700*/  @P4 SHF.R.S32.HI R2, RZ, 0x1, R2 ;  /* 0x00000001ff024819 */ /* 0x000fe40000011402 */
[----:B------:R-:W-:Y:S02]  /*0710*/  ISETP.GE.U32.AND P6, PT, R6, 0x2, PT ;  /* 0x000000020600780c */ /* 0x000fe40003fc6070 */
[----:B------:R-:W-:Y:S02]  /*0720*/  @P4 ISETP.NE.AND P5, PT, R2, R9, PT ;  /* 0x000000090200420c */ /* 0x000fe40003fa5270 */
[----:B------:R-:W-:Y:S02]  /*0730*/  SEL R9, RZ, 0x1, !P0 ;  /* 0x00000001ff097807 */ /* 0x000fe40004000000 */
[----:B------:R-:W-:-:S02]  /*0740*/  @P4 SEL R22, RZ, 0x1, P5 ;  /* 0x00000001ff164807 */ /* 0x000fc40002800000 */
[----:B------:R-:W-:Y:S01]  /*0750*/  SEL R19, RZ, 0x1, !P1 ;  /* 0x00000001ff137807 */ /* 0x000fe20004800000 */
[----:B------:R0:W2:Y:S01]  /*0760*/  @!UP1 SYNCS.EXCH.64 URZ, [UR6+0x48], UR4 ;  /* 0x00004804063f95b2 */ /* 0x0000a20008000100 */
[----:B------:R-:W-:Y:S01]  /*0770*/  LOP3.LUT R22, R22, R9, RZ, 0xc0, !PT ;  /* 0x0000000916167212 */ /* 0x000fe200078ec0ff */
[----:B------:R-:W-:Y:S01]  /*0780*/  NOP ;  /* 0x0000000000007918 */ /* 0x000fe20000000000 */
[----:B------:R-:W-:Y:S01]  /*0790*/  SEL R19, R19, 0x2, P6 ;  /* 0x0000000213137807 */ /* 0x000fe20003000000 */
[----:B------:R-:W-:Y:S06]  /*07a0*/  @!P2 BRA `(.L_x_3) ;  /* 0x000000000008a947 */ /* 0x000fec0003800000 */
[----:B-12-4-:R-:W-:Y:S01]  /*07b0*/  UCGABAR_ARV ;  /* 0x00000000000079c7 */ /* 0x016fe20008000000 */
[----:B------:R-:W-:Y:S05]  /*07c0*/  BRA `(.L_x_4) ;  /* 0x0000000000047947 */ /* 0x000fea0003800000 */
.L_x_3:
[----:B-12-4-:R-:W-:Y:S01]  /*07d0*/  NOP ;  /* 0x0000000000007918 */ /* 0x016fe20000000000 */
.L_x_4:
[----:B------:R-:W1:Y:S01]  /*07e0*/  LDC R2, c[0x0][0x65c] ;  /* 0x00019700ff027b82 */ /* 0x000e620000000800 */
[----:B------:R-:W-:Y:S02]  /*07f0*/  IMAD.U32 R8, RZ, RZ, UR8 ;  /* 0x00000008ff087e24 */ /* 0x000fe4000f8e00ff */
[----:B------:R-:W-:Y:S01]  /*0800*/  IMAD.MOV.U32 R9, RZ, RZ, RZ ;  /* 0x000000ffff097224 */ /* 0x000fe200078e00ff */
[----:B-1----:R-:W-:-:S04]  /*0810*/  ISETP.NE.AND P1, PT, R2, 0x1, PT ;  /* 0x000000010200780c */ /* 0x002fc80003f25270 */
[----:B------:R-:W-:-:S09]  /*0820*/  P2R R5, PR, RZ, 0x2 ;  /* 0x00000002ff057803 */ /* 0x000fd20000000000 */
[----:B------:R-:W1:Y:S01]  /*0830*/  @P1 LDC R17, c[0x0][0x10] ;  /* 0x00000400ff111b82 */ /* 0x000e620000000800 */
[----:B------:R-:W-:Y:S02]  /*0840*/  @P1 IMAD.MOV.U32 R5, RZ, RZ, RZ ;  /* 0x000000ffff051224 */ /* 0x000fe400078e00ff */
[----:B------:R-:W-:-:S05]  /*0850*/  @P1 IMAD.MOV.U32 R13, RZ, RZ, RZ ;  /* 0x000000ffff0d1224 */ /* 0x000fca00078e00ff */
[----:B------:R-:W2:Y:S01]  /*0860*/  @!P1 LDC R11, c[0x0][0xc] ;  /* 0x00000300ff0b9b82 */ /* 0x000ea20000000800 */
[----:B-1----:R-:W-:-:S05]  /*0870*/  @P1 IMAD.WIDE.U32 R16, R17, UR8, R4 ;  /* 0x0000000811101c25 */ /* 0x002fca000f8e0004 */
[----:B------:R-:W-:Y:S01]  /*0880*/  @P1 IADD3 R17, R17, R13, RZ ;  /* 0x0000000d11111210 */ /* 0x000fe20007ffe0ff */
[----:B--2---:R-:W-:-:S04]  /*0890*/  @!P1 IMAD.WIDE.U32 R8, R4, R11, R8 ;  /* 0x0000000b04089225 */ /* 0x004fc800078e0008 */
[----:B------:R-:W-:Y:S02]  /*08a0*/  @!P1 IMAD.MOV.U32 R16, RZ, RZ, R8 ;  /* 0x000000ffff109224 */ /* 0x000fe400078e0008 */
[----:B------:R-:W-:Y:S01]  /*08b0*/  @!P1 IMAD.MOV.U32 R17, RZ, RZ, R9 ;  /* 0x000000ffff119224 */ /* 0x000fe200078e0009 */
[----:B------:R-:W-:Y:S06]  /*08c0*/  @!P2 BRA `(.L_x_5) ;  /* 0x00000000000ca947 */ /* 0x000fec0003800000 */
[----:B------:R-:W-:Y:S01]  /*08d0*/  UCGABAR_WAIT ;  /* 0x0000000000007dc7 */ /* 0x000fe20008000000 */
[----:B------:R-:W-:Y:S01]  /*08e0*/  CCTL.IVALL ;  /* 0x00000000ff00798f */ /* 0x000fe20002000000 */
[----:B------:R-:W-:Y:S05]  /*08f0*/  BRA `(.L_x_6) ;  /* 0x0000000000047947 */ /* 0x000fea0003800000 */
.L_x_5:
[----:B------:R-:W-:Y:S06]  /*0900*/  BAR.SYNC.DEFER_BLOCKING 0x0 ;  /* 0x0000000000007b1d */ /* 0x000fec0000010000 */
.L_x_6:
[----:B------:R-:W-:Y:S05]  /*0910*/  @!P3 BRA `(.L_x_7) ;  /* 0x000000ac0008b947 */ /* 0x000fea0003800000 */
[----:B------:R-:W-:-:S13]  /*0920*/  ISETP.GT.U32.AND P0, PT, R6, 0x1, PT ;  /* 0x000000010600780c */ /* 0x000fda0003f04070 */
[----:B0-----:R-:W-:Y:S05]  /*0930*/  @P0 EXIT ;  /* 0x000000000000094d */ /* 0x001fea0003800000 */
[----:B------:R-:W-:Y:S01]  /*0940*/  ULDC.64 UR4, c[0x0][0x650] ;  /* 0x0001940000047ab9 */ /* 0x000fe20000000a00 */
[----:B------:R-:W-:Y:S01]  /*0950*/  PRMT R0, RZ, 0x7610, R0 ;  /* 0x00007610ff007816 */ /* 0x000fe20000000000 */
[----:B------:R-:W-:Y:S01]  /*0960*/  IMAD.MOV.U32 R153, RZ, RZ, -0x1 ;  /* 0xffffffffff997424 */ /* 0x000fe200078e00ff */
[----:B------:R-:W-:Y:S01]  /*0970*/  ISETP.GE.U32.AND P0, PT, R16, UR4, PT ;  /* 0x0000000410007c0c */ /* 0x000fe2000bf06070 */
[----:B------:R-:W-:Y:S02]  /*0980*/  IMAD.MOV.U32 R154, RZ, RZ, -0x1 ;  /* 0xffffffffff9a7424 */ /* 0x000fe400078e00ff */
[----:B------:R-:W-:Y:S01]  /*0990*/  IMAD.MOV.U32 R23, RZ, RZ, -0x1 ;  /* 0xffffffffff177424 */ /* 0x000fe200078e00ff */
[----:B------:R-:W-:-:S13]  /*09a0*/  ISETP.GE.U32.AND.EX P0, PT, R17, UR5, PT, P0 ;  /* 0x0000000511007c0c */ /* 0x000fda000bf06100 */
[----:B------:R-:W-:Y:S05]  /*09b0*/  @P0 BRA `(.L_x_8) ;  /* 0x00000004002c0947 */ /* 0x000fea0003800000 */
[----:B------:R-:W0:Y:S01]  /*09c0*/  LDC.64 R20, c[0x0][0x628] ;  /* 0x00018a00ff147b82 */ /* 0x000e220000000a00 */
[----:B------:R-:W-:Y:S02]  /*09d0*/  IMAD.MOV.U32 R8, RZ, RZ, R16 ;  /* 0x000000ffff087224 */ /* 0x000fe400078e0010 */
[----:B------:R-:W-:-:S05]  /*09e0*/  IMAD.MOV.U32 R9, RZ, RZ, R17 ;  /* 0x000000ffff097224 */ /* 0x000fca00078e0011 */
[----:B------:R-:W1:Y:S08]  /*09f0*/  LDC R0, c[0x0][0x630] ;  /* 0x00018c00ff007b82 */ /* 0x000e700000000800 */
[----:B------:R-:W2:Y:S01]  /*0a00*/  LDC.64 R26, c[0x0][0x620] ;  /* 0x00018800ff1a7b82 */ /* 0x000ea20000000a00 */
[----:B0-----:R-:W-:-:S04]  /*0a10*/  ISETP.NE.U32.AND P0, PT, R20, RZ, PT ;  /* 0x000000ff1400720c */ /* 0x001fc80003f05070 */
[----:B------:R-:W-:-:S13]  /*0a20*/  ISETP.NE.AND.EX P0, PT, R21, RZ, PT, P0 ;  /* 0x000000ff1500720c */ /* 0x000fda0003f05300 */
[----:B-12---:R-:W-:Y:S05]  /*0a30*/  @!P0 BRA `(.L_x_9) ;  /* 0x0000000000288947 */ /* 0x006fea0003800000 */
[----:B------:R-:W0:Y:S02]  /*0a40*/  LDC R13, c[0x0][0x634] ;  /* 0x00018d00ff0d7b82 */ /* 0x000e240000000800 */
[----:B0-----:R-:W-:-:S04]  /*0a50*/  IADD3 R13, P0, R16, R13, RZ ;  /* 0x0000000d100d7210 */ /* 0x001fc80007f1e0ff */
[----:B------:R-:W-:-:S05]  /*0a60*/  IADD3.X R15, RZ, R17, RZ, P0, !PT ;  /* 0x00000011ff0f7210 */ /* 0x000fca00007fe4ff */
[----:B------:R-:W-:-:S04]  /*0a70*/  IMAD.WIDE.U32 R8, R15, R20, RZ ;  /* 0x000000140f087225 */ /* 0x000fc800078e00ff */
[----:B------:R-:W-:-:S04]  /*0a80*/  IMAD.WIDE.U32 R10, P0, R13, R21, R8 ;  /* 0x000000150d0a7225 */ /* 0x000fc80007800008 */
[----:B------:R-:W-:-:S04]  /*0a90*/  IMAD.WIDE.U32 R8, R13, R20, RZ ;  /* 0x000000140d087225 */ /* 0x000fc800078e00ff */
[----:B------:R-:W-:Y:S01]  /*0aa0*/  IMAD.X R13, RZ, RZ, RZ, P0 ;  /* 0x000000ffff0d7224 */ /* 0x000fe200000e06ff */
[----:B------:R-:W-:Y:S01]  /*0ab0*/  IADD3 RZ, P0, R9, R10, RZ ;  /* 0x0000000a09ff7210 */ /* 0x000fe20007f1e0ff */
[----:B------:R-:W-:-:S04]  /*0ac0*/  IMAD.MOV.U32 R12, RZ, RZ, R11 ;  /* 0x000000ffff0c7224 */ /* 0x000fc800078e000b */
[----:B------:R-:W-:-:S08]  /*0ad0*/  IMAD.WIDE.U32.X R8, R15, R21, R12, P0 ;  /* 0x000000150f087225 */ /* 0x000fd000000e040c */
.L_x_9:
[----:B------:R-:W0:Y:S01]  /*0ae0*/  LDC.64 R20, c[0x0][0x640] ;  /* 0x00019000ff147b82 */ /* 0x000e220000000a00 */
[--C-:B------:R-:W-:Y:S01]  /*0af0*/  SHF.R.U64 R28, R8, R0, R9.reuse ;  /* 0x00000000081c7219 */ /* 0x100fe20000001209 */
[----:B------:R-:W-:Y:S01]  /*0b00*/  IMAD R30, R7, R24, R4 ;  /* 0x00000018071e7224 */ /* 0x000fe200078e0204 */
[----:B------:R-:W-:Y:S01]  /*0b10*/  SHF.R.U32.HI R0, RZ, R0, R9 ;  /* 0x00000000ff007219 */ /* 0x000fe20000011609 */
[----:B------:R-:W-:Y:S01]  /*0b20*/  IMAD.MOV.U32 R23, RZ, RZ, 0x1 ;  /* 0x00000001ff177424 */ /* 0x000fe200078e00ff */
[----:B------:R-:W-:-:S03]  /*0b30*/  IADD3 R5, P0, RZ, -R28, RZ ;  /* 0x8000001cff057210 */ /* 0x000fc60007f1e0ff */
[----:B------:R-:W1:Y:S02]  /*0b40*/  LDC R6, c[0x0][0x618] ;  /* 0x00018600ff067b82 */ /* 0x000e640000000800 */
[----:B------:R-:W-:-:S04]  /*0b50*/  IMAD.X R9, RZ, RZ, ~R0, P0 ;  /* 0x000000ffff097224 */ /* 0x000fc800000e0e00 */
[-C--:B------:R-:W-:Y:S02]  /*0b60*/  IMAD R0, R9, R26.reuse, RZ ;  /* 0x0000001a09007224 */ /* 0x080fe400078e02ff */
[----:B------:R-:W2:Y:S01]  /*0b70*/  LDC R11, c[0x0][0x608] ;  /* 0x00018200ff0b7b82 */ /* 0x000ea20000000800 */
[----:B------:R-:W-:-:S04]  /*0b80*/  IMAD.WIDE.U32 R8, R5, R26, R16 ;  /* 0x0000001a05087225 */ /* 0x000fc800078e0010 */
[----:B------:R-:W-:-:S03]  /*0b90*/  IMAD R5, R5, R27, R0 ;  /* 0x0000001b05057224 */ /* 0x000fc600078e0200 */
[----:B------:R-:W3:Y:S01]  /*0ba0*/  LDC R12, c[0x0][0x658] ;  /* 0x00019600ff0c7b82 */ /* 0x000ee20000000800 */
[----:B0-----:R-:W-:Y:S01]  /*0bb0*/  ISETP.NE.U32.AND P0, PT, R20, RZ, PT ;  /* 0x000000ff1400720c */ /* 0x001fe20003f05070 */
[----:B------:R-:W-:Y:S02]  /*0bc0*/  IMAD.IADD R5, R9, 0x1, R5 ;  /* 0x0000000109057824 */ /* 0x000fe400078e0205 */
[----:B------:R-:W-:Y:S01]  /*0bd0*/  IMAD.MOV.U32 R9, RZ, RZ, -0x1 ;  /* 0xffffffffff097424 */ /* 0x000fe200078e00ff */
[----:B------:R-:W-:-:S03]  /*0be0*/  ISETP.NE.AND.EX P0, PT, R21, RZ, PT, P0 ;  /* 0x000000ff1500720c */ /* 0x000fc60003f05300 */
[----:B------:R-:W0:Y:S01]  /*0bf0*/  LDC R15, c[0x0][0x600] ;  /* 0x00018000ff0f7b82 */ /* 0x000e220000000800 */
[-CC-:B-1----:R-:W-:Y:S02]  /*0c00*/  SHF.R.U64 R13, R8, R6.reuse, R5.reuse ;  /* 0x00000006080d7219 */ /* 0x182fe40000001205 */
[----:B------:R-:W-:-:S05]  /*0c10*/  SHF.R.U32.HI R0, RZ, R6, R5 ;  /* 0x00000006ff007219 */ /* 0x000fca0000011605 */
[----:B------:R-:W1:Y:S01]  /*0c20*/  LDC R14, c[0x0][0x648] ;  /* 0x00019200ff0e7b82 */ /* 0x000e620000000800 */
[-CC-:B--2---:R-:W-:Y:S02]  /*0c30*/  SHF.R.U64 R27, R13, R11.reuse, R0.reuse ;  /* 0x0000000b0d1b7219 */ /* 0x184fe40000001200 */
[----:B------:R-:W-:-:S05]  /*0c40*/  SHF.R.U32.HI R5, RZ, R11, R0 ;  /* 0x0000000bff057219 */ /* 0x000fca0000011600 */
[----:B------:R-:W2:Y:S01]  /*0c50*/  LDC R26, c[0x0][0x638] ;  /* 0x00018e00ff1a7b82 */ /* 0x000ea20000000800 */
[-CC-:B---3--:R-:W-:Y:S02]  /*0c60*/  SHF.R.U64 R24, R27, R12.reuse, R5.reuse ;  /* 0x0000000c1b187219 */ /* 0x188fe40000001205 */
[-C--:B------:R-:W-:Y:S02]  /*0c70*/  SHF.L.U32 R0, R9, R12.reuse, RZ ;  /* 0x0000000c09007219 */ /* 0x080fe400000006ff */
[----:B------:R-:W-:Y:S01]  /*0c80*/  SHF.R.U32.HI R5, RZ, R12, R5 ;  /* 0x0000000cff057219 */ /* 0x000fe20000011605 */
[----:B------:R-:W-:Y:S01]  /*0c90*/  IMAD.MOV.U32 R4, RZ, RZ, R24 ;  /* 0x000000ffff047224 */ /* 0x000fe200078e0018 */
[----:B------:R-:W-:Y:S01]  /*0ca0*/  LOP3.LUT R10, RZ, R0, RZ, 0x33, !PT ;  /* 0x00000000ff0a7212 */ /* 0x000fe200078e33ff */
[----:B------:R-:W3:Y:S01]  /*0cb0*/  LDC R25, c[0x0][0x610] ;  /* 0x00018400ff197b82 */ /* 0x000ee20000000800 */
[----:B------:R-:W-:Y:S05]  /*0cc0*/  @!P0 BRA `(.L_x_10) ;  /* 0x0000000000288947 */ /* 0x000fea0003800000 */
[----:B------:R-:W4:Y:S02]  /*0cd0*/  LDC R9, c[0x0][0x64c] ;  /* 0x00019300ff097b82 */ /* 0x000f240000000800 */
[----:B----4-:R-:W-:-:S04]  /*0ce0*/  IADD3 R9, P0, R24, R9, RZ ;  /* 0x0000000918097210 */ /* 0x010fc80007f1e0ff */
        /* <DEDUP_REMOVED lines=8> */
.L_x_10:
[----:B-1----:R-:W-:Y:S01]  /*0d70*/  SHF.R.U64 R4, R4, R14, R5 ;  /* 0x0000000e04047219 */ /* 0x002fe20000001205 */
[----:B0-----:R-:W-:Y:S01]  /*0d80*/  VIADD R6, R15, 0xffffffff ;  /* 0xffffffff0f067836 */ /* 0x001fe20000000000 */
[----:B------:R-:W-:Y:S01]  /*0d90*/  SHF.L.U32 R0, R23, R12, RZ ;  /* 0x0000000c17007219 */ /* 0x000fe200000006ff */
[----:B------:R-:W-:Y:S01]  /*0da0*/  IMAD.MOV.U32 R23, RZ, RZ, R28 ;  /* 0x000000ffff177224 */ /* 0x000fe200078e001c */
[----:B------:R-:W-:Y:S01]  /*0db0*/  LOP3.LUT R5, R27, R10, RZ, 0xc0, !PT ;  /* 0x0000000a1b057212 */ /* 0x000fe200078ec0ff */
[----:B------:R-:W-:Y:S01]  /*0dc0*/  IMAD.MOV R7, RZ, RZ, -R4 ;  /* 0x000000ffff077224 */ /* 0x000fe200078e0a04 */
[----:B------:R-:W-:Y:S02]  /*0dd0*/  SEL R3, R3, R30, !P1 ;  /* 0x0000001e03037207 */ /* 0x000fe40004800000 */
[----:B------:R-:W-:Y:S01]  /*0de0*/  LOP3.LUT R6, R13, R6, RZ, 0xc0, !PT ;  /* 0x000000060d067212 */ /* 0x000fe200078ec0ff */
[----:B------:R-:W-:Y:S02]  /*0df0*/  IMAD R4, R0, R4, R5 ;  /* 0x0000000400047224 */ /* 0x000fe400078e0205 */
[----:B--2---:R-:W-:-:S02]  /*0e00*/  IMAD R0, R7, R26, R24 ;  /* 0x0000001a07007224 */ /* 0x004fc400078e0218 */
[----:B---3--:R-:W-:Y:S02]  /*0e10*/  IMAD R3, R4, R25, R3 ;  /* 0x0000001904037224 */ /* 0x008fe400078e0203 */
[----:B------:R-:W-:Y:S02]  /*0e20*/  IMAD.MOV.U32 R5, RZ, RZ, 0x1 ;  /* 0x00000001ff057424 */ /* 0x000fe400078e00ff */
[----:B------:R-:W-:-:S03]  /*0e30*/  IMAD R4, R0, R15, R6 ;  /* 0x0000000f00047224 */ /* 0x000fc600078e0206 */
[----:B------:R-:W-:Y:S02]  /*0e40*/  PRMT R0, R5, 0x7610, R0 ;  /* 0x0000761005007816 */ /* 0x000fe40000000000 */
[----:B------:R-:W-:Y:S02]  /*0e50*/  SEL R154, R4, R3, !P1 ;  /* 0x00000003049a7207 */ /* 0x000fe40004800000 */
[----:B------:R-:W-:-:S07]  /*0e60*/  SEL R153, R3, R4, !P1 ;  /* 0x0000000403997207 */ /* 0x000fce0004800000 */
.L_x_8:
[----:B------:R-:W-:-:S08]  /*0e70*/  NOP ;  /* 0x0000000000007918 */ /* 0x000fd00000000000 */
[----:B------:R-:W0:Y:S02]  /*0e80*/  USETMAXREG.TRY_ALLOC.CTAPOOL UP0, 0xe8 ;  /* 0x000000e8000079c8 */ /* 0x000e240008000600 */
[----:B0-----:R-:W-:-:S13]  /*0e90*/  PLOP3.LUT P0, PT, PT, PT, UP0, 0x80, 0x0 ;  /* 0x000000000000781c */ /* 0x001fda0003f0f008 */
[----:B------:R-:W-:Y:S05]  /*0ea0*/  @!P0 BRA `(.L_x_8) ;  /* 0xfffffffc00f08947 */ /* 0x000fea000383ffff */
[----:B------:R-:W-:Y:S01]  /*0eb0*/  ULDC.64 UR4, c[0x0][0x598] ;  /* 0x0001660000047ab9 */ /* 0x000fe20000000a00 */
[----:B------:R-:W-:Y:S01]  /*0ec0*/  ULDC.64 UR36, c[0x0][0x208] ;  /* 0x0000820000247ab9 */ /* 0x000fe20000000a00 */
[----:B------:R-:W-:-:S04]  /*0ed0*/  ISETP.NE.U32.AND P0, PT, RZ, UR4, PT ;  /* 0x00000004ff007c0c */ /* 0x000fc8000bf05070 */
[----:B------:R-:W-:-:S13]  /*0ee0*/  ISETP.NE.AND.EX P0, PT, RZ, UR5, PT, P0 ;  /* 0x00000005ff007c0c */ /* 0x000fda000bf05300 */
[----:B------:R-:W-:Y:S05]  /*0ef0*/  @!P0 BRA `(.L_x_11) ;  /* 0x00000000001c8947 */ /* 0x000fea0003800000 */
[----:B------:R-:W0:Y:S02]  /*0f00*/  LDC.64 R4, c[0x0][0x598] ;  /* 0x00016600ff047b82 */ /* 0x000e240000000a00 */
[----:B0-----:R-:W2:Y:S02]  /*0f10*/  LDG.E.64 R4, desc[UR36][R4.64] ;  /* 0x0000002404047981 */ /* 0x001ea4000c1e1b00 */
[----:B--2---:R-:W-:-:S04]  /*0f20*/  ISETP.NE.U32.AND P0, PT, R4, RZ, PT ;  /* 0x000000ff0400720c */ /* 0x004fc80003f05070 */
[----:B------:R-:W-:-:S13]  /*0f30*/  ISETP.NE.AND.EX P0, PT, R5, RZ, PT, P0 ;  /* 0x000000ff0500720c */ /* 0x000fda0003f05300 */
[----:B------:R-:W-:Y:S05]  /*0f40*/  @!P0 BRA `(.L_x_11) ;  /* 0x0000000000088947 */ /* 0x000fea0003800000 */
[----:B------:R0:W5:Y:S01]  /*0f50*/  LD.E R155, desc[UR36][R4.64] ;  /* 0x00000024049b7980 */ /* 0x000162000c101900 */
[----:B------:R-:W-:Y:S05]  /*0f60*/  BRA `(.L_x_12) ;  /* 0x0000000000247947 */ /* 0x000fea0003800000 */
.L_x_11:
[----:B------:R-:W-:Y:S02]  /*0f70*/  ULDC.64 UR4, c[0x0][0x588] ;  /* 0x0001620000047ab9 */ /* 0x000fe40000000a00 */
[----:B------:R-:W-:-:S04]  /*0f80*/  ISETP.NE.U32.AND P0, PT, RZ, UR4, PT ;  /* 0x00000004ff007c0c */ /* 0x000fc8000bf05070 */
[----:B------:R-:W-:-:S13]  /*0f90*/  ISETP.NE.AND.EX P0, PT, RZ, UR5, PT, P0 ;  /* 0x00000005ff007c0c */ /* 0x000fda000bf05300 */
[----:B------:R-:W-:Y:S05]  /*0fa0*/  @!P0 BRA `(.L_x_13) ;  /* 0x00000000000c8947 */ /* 0x000fea0003800000 */
[----:B------:R-:W0:Y:S02]  /*0fb0*/  LDC.64 R4, c[0x0][0x588] ;  /* 0x00016200ff047b82 */ /* 0x000e240000000a00 */
[----:B0-----:R1:W5:Y:S01]  /*0fc0*/  LDG.E R155, desc[UR36][R4.64] ;  /* 0x00000024049b7981 */ /* 0x001362000c1e1900 */
[----:B------:R-:W-:Y:S05]  /*0fd0*/  BRA `(.L_x_12) ;  /* 0x0000000000087947 */ /* 0x000fea0003800000 */
.L_x_13:
[----:B------:R-:W-:Y:S02]  /*0fe0*/  ULDC UR4, c[0x0][0x580] ;  /* 0x0001600000047ab9 */ /* 0x000fe40000000800 */
[----:B------:R-:W-:-:S07]  /*0ff0*/  IMAD.U32 R155, RZ, RZ, UR4 ;  /* 0x00000004ff9b7e24 */ /* 0x000fce000f8e00ff */
.L_x_12:
[----:B------:R-:W-:Y:S02]  /*1000*/  ULDC.64 UR4, c[0x0][0x5a0] ;  /* 0x0001680000047ab9 */ /* 0x000fe40000000a00 */
[----:B------:R-:W-:-:S04]  /*1010*/  ISETP.NE.U32.AND P0, PT, RZ, UR4, PT ;  /* 0x00000004ff007c0c */ /* 0x000fc8000bf05070 */
[----:B------:R-:W-:-:S13]  /*1020*/  ISETP.NE.AND.EX P0, PT, RZ, UR5, PT, P0 ;  /* 0x00000005ff007c0c */ /* 0x000fda000bf05300 */
[----:B------:R-:W-:Y:S05]  /*1030*/  @!P0 BRA `(.L_x_14) ;  /* 0x00000000001c8947 */ /* 0x000fea0003800000 */
[----:B01----:R-:W0:Y:S02]  /*1040*/  LDC.64 R4, c[0x0][0x5a0] ;  /* 0x00016800ff047b82 */ /* 0x003e240000000a00 */
[----:B0-----:R-:W2:Y:S02]  /*1050*/  LDG.E.64 R4, desc[UR36][R4.64] ;  /* 0x0000002404047981 */ /* 0x001ea4000c1e1b00 */
[----:B--2---:R-:W-:-:S04]  /*1060*/  ISETP.NE.U32.AND P0, PT, R4, RZ, PT ;  /* 0x000000ff0400720c */ /* 0x004fc80003f05070 */
[----:B------:R-:W-:-:S13]  /*1070*/  ISETP.NE.AND.EX P0, PT, R5, RZ, PT, P0 ;  /* 0x000000ff0500720c */ /* 0x000fda0003f05300 */
[----:B------:R-:W-:Y:S05]  /*1080*/  @!P0 BRA `(.L_x_14) ;  /* 0x0000000000088947 */ /* 0x000fea0003800000 */
[----:B------:R0:W5:Y:S01]  /*1090*/  LD.E R156, desc[UR36][R4.64] ;  /* 0x00000024049c7980 */ /* 0x000162000c101900 */
[----:B------:R-:W-:Y:S05]  /*10a0*/  BRA `(.L_x_15) ;  /* 0x0000000000247947 */ /* 0x000fea0003800000 */
.L_x_14:
[----:B------:R-:W-:Y:S02]  /*10b0*/  ULDC.64 UR4, c[0x0][0x590] ;  /* 0x0001640000047ab9 */ /* 0x000fe40000000a00 */
[----:B------:R-:W-:-:S04]  /*10c0*/  ISETP.NE.U32.AND P0, PT, RZ, UR4, PT ;  /* 0x00000004ff007c0c */ /* 0x000fc8000bf05070 */
[----:B------:R-:W-:-:S13]  /*10d0*/  ISETP.NE.AND.EX P0, PT, RZ, UR5, PT, P0 ;  /* 0x00000005ff007c0c */ /* 0x000fda000bf05300 */
[----:B------:R-:W-:Y:S05]  /*10e0*/  @!P0 BRA `(.L_x_16) ;  /* 0x00000000000c8947 */ /* 0x000fea0003800000 */
[----:B------:R-:W2:Y:S02]  /*10f0*/  LDC.64 R156, c[0x0][0x590] ;  /* 0x00016400ff9c7b82 */ /* 0x000ea40000000a00 */
[----:B--2---:R2:W5:Y:S01]  /*1100*/  LDG.E R156, desc[UR36][R156.64] ;  /* 0x000000249c9c7981 */ /* 0x004562000c1e1900 */
[----:B------:R-:W-:Y:S05]  /*1110*/  BRA `(.L_x_15) ;  /* 0x0000000000087947 */ /* 0x000fea0003800000 */
.L_x_16:
[----:B------:R-:W-:Y:S02]  /*1120*/  ULDC UR4, c[0x0][0x584] ;  /* 0x0001610000047ab9 */ /* 0x000fe40000000800 */
[----:B------:R-:W-:-:S07]  /*1130*/  MOV R156, UR4 ;  /* 0x00000004009c7c02 */ /* 0x000fce0008000f00 */
.L_x_15:
[----:B------:R-:W-:-:S13]  /*1140*/  LOP3.LUT P0, RZ, R0, 0xff, RZ, 0xc0, !PT ;  /* 0x000000ff00ff7812 */ /* 0x000fda000780c0ff */
[----:B------:R-:W-:Y:S05]  /*1150*/  @!P0 EXIT ;  /* 0x000000000000894d */ /* 0x000fea0003800000 */
[----:B------:R-:W-:Y:S01]  /*1160*/  ULDC UR4, c[0x0][0x28c] ;  /* 0x0000a30000047ab9 */ /* 0x000fe20000000800 */
[----:B------:R-:W-:Y:S01]  /*1170*/  LOP3.LUT R166, R19, 0x1, RZ, 0xfc, !PT ;  /* 0x0000000113a67812 */ /* 0x000fe200078efcff */
[----:B------:R-:W-:Y:S01]  /*1180*/  UIADD3 UR4, UR4, 0x7f, URZ ;  /* 0x0000007f04047890 */ /* 0x000fe2000fffe03f */
[----:B------:R-:W-:Y:S01]  /*1190*/  UMOV UR38, URZ ;  /* 0x0000003f00267c82 */ /* 0x000fe20008000000 */
[----:B------:R-:W-:Y:S02]  /*11a0*/  UMOV UR39, URZ ;  /* 0x0000003f00277c82 */ /* 0x000fe40008000000 */
[----:B------:R-:W-:-:S04]  /*11b0*/  USHF.R.S32.HI UR5, URZ, 0x1f, UR4 ;  /* 0x0000001f3f057899 */ /* 0x000fc80008011404 */
[----:B------:R-:W-:-:S04]  /*11c0*/  ULEA.HI UR5, UR5, UR4, URZ, 0x7 ;  /* 0x0000000405057291 */ /* 0x000fc8000f8f383f */
[----:B------:R-:W-:-:S12]  /*11d0*/  USHF.R.S32.HI UR40, URZ, 0x7, UR5 ;  /* 0x000000073f287899 */ /* 0x000fd80008011405 */
.L_x_290:
[----:B------:R-:W-:Y:S01]  /*11e0*/  LOP3.LUT R0, R18, 0x80, RZ, 0xc0, !PT ;  /* 0x0000008012007812 */ /* 0x000fe200078ec0ff */
[----:B---3--:R-:W3:Y:S01]  /*11f0*/  S2UR UR7, SR_CgaCtaId ;  /* 0x00000000000779c3 */ /* 0x008ee20000008800 */
[----:B------:R-:W-:Y:S02]  /*1200*/  UMOV UR6, 0x400 ;  /* 0x0000040000067882 */ /* 0x000fe40000000000 */
[----:B------:R-:W-:-:S06]  /*1210*/  SHF.R.U32.HI R0, RZ, 0x7, R0 ;  /* 0x00000007ff007819 */ /* 0x000fcc0000011600 */
[----:B----4-:R-:W4:Y:S01]  /*1220*/  SHFL.IDX PT, R0, R0, RZ, 0x1f ;  /* 0x00001fff00007589 */ /* 0x010f2200000e0000 */
[----:B---3--:R-:W-:Y:S01]  /*1230*/  ULEA UR6, UR7, UR6, 0x18 ;  /* 0x0000000607067291 */ /* 0x008fe2000f8ec03f */
[----:B----4-:R-:W-:-:S13]  /*1240*/  R2UR UR4, R0 ;  /* 0x00000000000472ca */ /* 0x010fda00000e0000 */
[----:B------:R-:W-:-:S04]  /*1250*/  ULEA.HI UR5, UR4, UR4, URZ, 0x1 ;  /* 0x0000000404057291 */ /* 0x000fc8000f8f083f */
[----:B------:R-:W-:-:S04]  /*1260*/  ULOP3.LUT UR5, UR5, 0x7fffe, URZ, 0xc0, !UPT ;  /* 0x0007fffe05057892 */ /* 0x000fc8000f8ec03f */
[----:B------:R-:W-:-:S03]  /*1270*/  UIADD3 UR5, UR4, -UR5, URZ ;  /* 0x8000000504057290 */ /* 0x000fc6000fffe03f */
[----:B------:R-:W-:Y:S01]  /*1280*/  ULDC UR4, c[0x0][0x28c] ;  /* 0x0000a30000047ab9 */ /* 0x000fe20000000800 */
[----:B------:R-:W-:Y:S01]  /*1290*/  ULEA UR5, UR5, UR6, 0xd ;  /* 0x0000000605057291 */ /* 0x000fe2000f8e683f */
[----:B------:R-:W-:-:S03]  /*12a0*/  ISETP.LT.AND P0, PT, RZ, UR4, PT ;  /* 0x00000004ff007c0c */ /* 0x000fc6000bf01270 */
[----:B------:R-:W-:-:S04]  /*12b0*/  UIADD3 UR5, UR5, 0x100, URZ ;  /* 0x0000010005057890 */ /* 0x000fc8000fffe03f */
[----:B------:R-:W-:-:S04]  /*12c0*/  USHF.R.U32.HI UR5, URZ, 0x4, UR5 ;  /* 0x000000043f057899 */ /* 0x000fc80008011605 */
[----:B------:R-:W-:Y:S02]  /*12d0*/  ULOP3.LUT UR41, UR5, 0x3fff, URZ, 0xc0, !UPT ;  /* 0x00003fff05297892 */ /* 0x000fe4000f8ec03f */
[----:B-12---:R-:W-:Y:S10]  /*12e0*/  @P0 BRA `(.L_x_17) ;  /* 0x0000000000400947 */ /* 0x006ff40003800000 */
[----:B------:R-:W-:Y:S01]  /*12f0*/  MOV R0, 0x0 ;  /* 0x0000000000007802 */ /* 0x000fe20000000f00 */
[----:B------:R-:W-:Y:S01]  /*1300*/  ULDC.64 UR4, c[0x4][0x68] ;  /* 0x01001a0000047ab9 */ /* 0x000fe20000000a00 */
[----:B------:R-:W-:Y:S01]  /*1310*/  ULDC.64 UR6, c[0x4][0x8] ;  /* 0x0100020000067ab9 */ /* 0x000fe20000000a00 */
[----:B01----:R-:W-:Y:S01]  /*1320*/  IMAD.U32 R4, RZ, RZ, UR4 ;  /* 0x00000004ff047e24 */ /* 0x003fe2000f8e00ff */
[----:B------:R0:W1:Y:S01]  /*1330*/  LDC.64 R14, c[0x4][R0] ;  /* 0x01000000000e7b82 */ /* 0x0000620000000a00 */
[----:B------:R-:W-:Y:S01]  /*1340*/  IMAD.U32 R5, RZ, RZ, UR5 ;  /* 0x00000005ff057e24 */ /* 0x000fe2000f8e00ff */
[----:B------:R-:W-:Y:S01]  /*1350*/  ULDC.64 UR4, c[0x4][0x70] ;  /* 0x01001c0000047ab9 */ /* 0x000fe20000000a00 */
[----:B------:R-:W-:Y:S01]  /*1360*/  IMAD.U32 R10, RZ, RZ, UR6 ;  /* 0x00000006ff0a7e24 */ /* 0x000fe2000f8e00ff */
[----:B------:R-:W-:Y:S01]  /*1370*/  MOV R12, 0x1 ;  /* 0x00000001000c7802 */ /* 0x000fe20000000f00 */
[----:B------:R-:W-:Y:S02]  /*1380*/  IMAD.U32 R6, RZ, RZ, UR4 ;  /* 0x00000004ff067e24 */ /* 0x000fe4000f8e00ff */
[----:B------:R-:W-:-:S02]  /*1390*/  IMAD.U32 R7, RZ, RZ, UR5 ;  /* 0x00000005ff077e24 */ /* 0x000fc4000f8e00ff */
[----:B------:R-:W-:Y:S02]  /*13a0*/  IMAD.U32 R11, RZ, RZ, UR7 ;  /* 0x00000007ff0b7e24 */ /* 0x000fe4000f8e00ff */
[----:B------:R-:W-:Y:S02]  /*13b0*/  IMAD.MOV.U32 R8, RZ, RZ, 0x1e1 ;  /* 0x000001e1ff087424 */ /* 0x000fe400078e00ff */
[----:B0-----:R-:W-:-:S07]  /*13c0*/  IMAD.MOV.U32 R13, RZ, RZ, RZ ;  /* 0x000000ffff0d7224 */ /* 0x001fce00078e00ff */
[----:B------:R-:W-:-:S07]  /*13d0*/  LEPC R20, `(.L_x_17) ;  /* 0x000000001014794e */ /* 0x000fce0000000000 */
[----:B-12--5:R-:W-:Y:S05]  /*13e0*/  CALL.ABS.NOINC R14 ;  /* 0x000000000e007343 */ /* 0x026fea0003c00000 */
.L_x_17:
[----:B------:R-:W-:-:S13]  /*13f0*/  ISETP.NE.AND P0, PT, R166, 0x3, PT ;  /* 0x00000003a600780c */ /* 0x000fda0003f05270 */
[----:B------:R-:W-:Y:S05]  /*1400*/  @!P0 BRA `(.L_x_18) ;  /* 0x0000000000048947 */ /* 0x000fea0003800000 */
[----:B------:R-:W-:Y:S01]  /*1410*/  BPT.TRAP 0x1 ;  /* 0x000000040000795c */ /* 0x000fe20000300000 */
.L_x_18:
[----:B------:R-:W3:Y:S01]  /*1420*/  S2UR UR5, SR_CgaCtaId ;  /* 0x00000000000579c3 */ /* 0x000ee20000008800 */
[----:B------:R-:W-:Y:S01]  /*1430*/  UMOV UR4, 0x400 ;  /* 0x0000040000047882 */ /* 0x000fe20000000000 */
[----:B------:R-:W-:Y:S02]  /*1440*/  IMAD.U32 R0, RZ, RZ, UR38 ;  /* 0x00000026ff007e24 */ /* 0x000fe4000f8e00ff */
[----:B------:R-:W-:-:S03]  /*1450*/  IMAD.U32 R3, RZ, RZ, UR39 ;  /* 0x00000027ff037e24 */ /* 0x000fc6000f8e00ff */
[----:B------:R-:W-:Y:S01]  /*1460*/  SHF.L.U32 R0, R0, 0x1f, RZ ;  /* 0x0000001f00007819 */ /* 0x000fe200000006ff */
[----:B---3--:R-:W-:-:S06]  /*1470*/  ULEA UR4, UR5, UR4, 0x18 ;  /* 0x0000000405047291 */ /* 0x008fcc000f8ec03f */
[----:B------:R-:W-:-:S04]  /*1480*/  IMAD.U32 R6, RZ, RZ, UR4 ;  /* 0x00000004ff067e24 */ /* 0x000fc8000f8e00ff */
[----:B------:R-:W-:-:S04]  /*1490*/  IMAD R3, R3, 0x8, R6 ;  /* 0x0000000803037824 */ /* 0x000fc800078e0206 */
[----:B------:R3:W4:Y:S01]  /*14a0*/  SYNCS.PHASECHK.TRANS64.TRYWAIT P1, [R3+URZ], R0 ;  /* 0x00000000030075a7 */ /* 0x000722000802017f */
[----:B------:R-:W-:Y:S05]  /*14b0*/  @!P0 BRA `(.L_x_19) ;  /* 0x0000000000048947 */ /* 0x000fea0003800000 */
[----:B------:R-:W-:Y:S01]  /*14c0*/  BPT.TRAP 0x1 ;  /* 0x000000040000795c */ /* 0x000fe20000300000 */
.L_x_19:
[----:B----4-:R-:W-:Y:S05]  /*14d0*/  @P1 BRA `(.L_x_20) ;  /* 0x0000000000081947 */ /* 0x010fea0003800000 */
[----:B------:R-:W4:Y:S02]  /*14e0*/  SYNCS.PHASECHK.TRANS64.TRYWAIT P1, [R3+URZ], R0 ;  /* 0x00000000030075a7 */ /* 0x000f24000802017f */
[----:B----4-:R-:W-:Y:S05]  /*14f0*/  @!P1 BRA `(.L_x_21) ;  /* 0x000000b400889947 */ /* 0x010fea0003800000 */
.L_x_20:
[----:B------:R-:W-:-:S04]  /*1500*/  UISETP.LT.AND UP0, UPT, UR40, 0x1, UPT ;  /* 0x000000012800788c */ /* 0x000fc8000bf01270 */
[----:B------:R-:W-:-:S06]  /*1510*/  USEL UR4, UR40, 0x1, UP0 ;  /* 0x0000000128047887 */ /* 0x000fcc0008000000 */
[----:B---34-:R-:W-:Y:S01]  /*1520*/  IMAD.U32 R0, RZ, RZ, UR4 ;  /* 0x00000004ff007e24 */ /* 0x018fe2000f8e00ff */
[----:B------:R-:W-:Y:S05]  /*1530*/  WARPSYNC.ALL ;  /* 0x0000000000007948 */ /* 0x000fea0003800000 */
[----:B------:R-:W-:-:S04]  /*1540*/  IADD3 R0, -R0, UR40, RZ ;  /* 0x0000002800007c10 */ /* 0x000fc8000fffe1ff */
[----:B------:R-:W-:Y:S02]  /*1550*/  ISETP.GE.AND P1, PT, R0, 0x1, PT ;  /* 0x000000010000780c */ /* 0x000fe40003f26270 */
[----:B------:R-:W-:Y:S01]  /*1560*/  R2UR UR4, R6 ;  /* 0x00000000060472ca */ /* 0x000fe200000e0000 */
[----:B------:R-:W-:Y:S01]  /*1570*/  WARPGROUP.ARRIVE ;  /* 0x00000000000079c5 */ /* 0x000fe20000000000 */
[----:B------:R-:W-:Y:S01]  /*1580*/  UMOV UR9, 0x40000040 ;  /* 0x4000004000097882 */ /* 0x000fe20000000000 */
[----:B------:R-:W-:Y:S01]  /*1590*/  UMOV UR11, 0x40000040 ;  /* 0x40000040000b7882 */ /* 0x000fe20000000000 */
[----:B------:R-:W-:Y:S01]  /*15a0*/  UMOV UR13, 0x40000040 ;  /* 0x40000040000d7882 */ /* 0x000fe20000000000 */
[----:B------:R-:W-:-:S08]  /*15b0*/  UMOV UR15, UR11 ;  /* 0x0000000b000f7c82 */ /* 0x000fd00008000000 */
[----:B------:R-:W-:-:S04]  /*15c0*/  UIADD3 UR4, UR4, 0x30100, URZ ;  /* 0x0003010004047890 */ /* 0x000fc8000fffe03f */
[----:B------:R-:W-:-:S04]  /*15d0*/  USHF.R.U32.HI UR4, URZ, 0x4, UR4 ;  /* 0x000000043f047899 */ /* 0x000fc80008011604 */
[----:B------:R-:W-:Y:S02]  /*15e0*/  ULOP3.LUT UR5, UR4, 0x3fff, URZ, 0xc0, !UPT ;  /* 0x00003fff04057892 */ /* 0x000fe4000f8ec03f */
[----:B------:R-:W-:Y:S02]  /*15f0*/  ULOP3.LUT UR4, UR41, 0x10000, URZ, 0xfc, !UPT ;  /* 0x0001000029047892 */ /* 0x000fe4000f8efc3f */
[----:B------:R-:W-:Y:S02]  /*1600*/  ULOP3.LUT UR5, UR5, 0x10000, URZ, 0xfc, !UPT ;  /* 0x0001000005057892 */ /* 0x000fe4000f8efc3f */
[----:B------:R-:W-:Y:S02]  /*1610*/  ULEA UR8, UR39, UR4, 0xc ;  /* 0x0000000427087291 */ /* 0x000fe4000f8e603f */
[----:B------:R-:W-:Y:S02]  /*1620*/  ULEA UR6, UR39, UR5, 0xb ;  /* 0x0000000527067291 */ /* 0x000fe4000f8e583f */
[----:B------:R-:W-:-:S05]  /*1630*/  UIADD3 UR12, UR8, 0x400, URZ ;  /* 0x00000400080c7890 */ /* 0x000fca000fffe03f */
[----:B------:R-:W-:Y:S02]  /*1640*/  UMOV UR10, UR6 ;  /* 0x00000006000a7c82 */ /* 0x000fe40008000000 */
[----:B------:R-:W-:Y:S01]  /*1650*/  HGMMA.64x128x16.F32 R88, gdesc[UR8], RZ, !UPT, gsb0 ;  /* 0x01e00000085879f0 */ /* 0x000fe2000c0008ff */
[----:B------:R-:W-:Y:S02]  /*1660*/  UMOV UR14, UR10 ;  /* 0x0000000a000e7c82 */ /* 0x000fe40008000000 */
[----:B------:R-:W-:Y:S02]  /*1670*/  WARPGROUP.DEPBAR.LE gsb0, 0x0 ;  /* 0x00008000000079c5 */ /* 0x000fe40000010000 */
[----:B------:R-:W-:-:S07]  /*1680*/  WARPGROUP.ARRIVE ;  /* 0x00000000000079c5 */ /* 0x000fce0000000000 */
[----:B------:R-:W-:Y:S01]  /*1690*/  HGMMA.64x128x16.F32 R24, gdesc[UR12], RZ, !UPT, gsb0 ;  /* 0x01e000000c1879f0 */ /* 0x000fe2000c0008ff */
[----:B------:R-:W-:Y:S02]  /*16a0*/  UIADD3 UR12, UR8, 0x2, URZ ;  /* 0x00000002080c7890 */ /* 0x000fe4000fffe03f */
[----:B------:R-:W-:Y:S01]  /*16b0*/  UIADD3 UR14, UR6, 0x2, URZ ;  /* 0x00000002060e7890 */ /* 0x000fe2000fffe03f */
[----:B------:R-:W-:Y:S01]  /*16c0*/  UMOV UR13, 0x40000040 ;  /* 0x40000040000d7882 */ /* 0x000fe20000000000 */
[----:B------:R-:W-:Y:S01]  /*16d0*/  UMOV UR15, 0x40000040 ;  /* 0x40000040000f7882 */ /* 0x000fe20000000000 */
[----:B------:R-:W-:Y:S02]  /*16e0*/  WARPGROUP.DEPBAR.LE gsb0, 0x0 ;  /* 0x00008000000079c5 */ /* 0x000fe40000010000 */
[----:B------:R-:W-:-:S06]  /*16f0*/  WARPGROUP.ARRIVE ;  /* 0x00000000000079c5 */ /* 0x000fcc0000000000 */
[----:B------:R-:W-:Y:S01]  /*1700*/  HGMMA.64x128x16.F32 R88, gdesc[UR12], R88, gsb0 ;  /* 0x01e000000c5879f0 */ /* 0x000fe20008000858 */
[----:B------:R-:W-:Y:S01]  /*1710*/  UIADD3 UR12, UR8, 0x402, URZ ;  /* 0x00000402080c7890 */ /* 0x000fe2000fffe03f */
[----:B------:R-:W-:Y:S01]  /*1720*/  UMOV UR13, 0x40000040 ;  /* 0x40000040000d7882 */ /* 0x000fe20000000000 */
[----:B------:R-:W-:Y:S02]  /*1730*/  WARPGROUP.DEPBAR.LE gsb0, 0x0 ;  /* 0x00008000000079c5 */ /* 0x000fe40000010000 */
[----:B------:R-:W-:-:S07]  /*1740*/  WARPGROUP.ARRIVE ;  /* 0x00000000000079c5 */ /* 0x000fce0000000000 */
[----:B------:R-:W-:Y:S01]  /*1750*/  HGMMA.64x128x16.F32 R24, gdesc[UR12], R24, gsb0 ;  /* 0x01e000000c1879f0 */ /* 0x000fe20008000818 */
        /* <DEDUP_REMOVED lines=71> */
[----:B------:R-:W-:Y:S03]  /*1bd0*/  HGMMA.64x128x16.F32 R24, gdesc[UR12], R24, gsb0 ;  /* 0x01e000000c1879f0 */ /* 0x000fe60008000818 */
[----:B------:R-:W-:Y:S02]  /*1be0*/  WARPGROUP.DEPBAR.LE gsb0, 0x0 ;  /* 0x00008000000079c5 */ /* 0x000fe40000010000 */
[----:B------:R-:W-:Y:S05]  /*1bf0*/  @!P1 BRA `(.L_x_22) ;  /* 0x0000000800349947 */ /* 0x000fea0003800000 */
[----:B------:R-:W-:Y:S02]  /*1c00*/  UIADD3 UR6, UR39, 0x1, URZ ;  /* 0x0000000127067890 */ /* 0x000fe4000fffe03f */
[----:B------:R-:W-:Y:S02]  /*1c10*/  IMAD.U32 R3, RZ, RZ, UR39 ;  /* 0x00000027ff037e24 */ /* 0x000fe4000f8e00ff */
[----:B------:R-:W-:-:S04]  /*1c20*/  UISETP.NE.AND UP0, UPT, UR6, 0x3, UPT ;  /* 0x000000030600788c */ /* 0x000fc8000bf05270 */
[----:B------:R-:W-:Y:S02]  /*1c30*/  USEL UR7, URZ, 0x1, UP0 ;  /* 0x000000013f077887 */ /* 0x000fe40008000000 */
[----:B------:R-:W-:Y:S02]  /*1c40*/  USEL UR6, UR6, URZ, UP0 ;  /* 0x0000003f06067287 */ /* 0x000fe40008000000 */
[----:B------:R-:W-:-:S06]  /*1c50*/  ULOP3.LUT UR7, UR38, UR7, URZ, 0x3c, !UPT ;  /* 0x0000000726077292 */ /* 0x000fcc000f8e3c3f */
[----:B------:R-:W-:-:S07]  /*1c60*/  MOV R7, UR7 ;  /* 0x0000000700077c02 */ /* 0x000fce0008000f00 */
.L_x_29:
[----:B------:R-:W-:Y:S05]  /*1c70*/  @!P0 BRA `(.L_x_23) ;  /* 0x0000000000048947 */ /* 0x000fea0003800000 */
[----:B------:R-:W-:Y:S01]  /*1c80*/  BPT.TRAP 0x1 ;  /* 0x000000040000795c */ /* 0x000fe20000300000 */
.L_x_23:
[----:B------:R-:W3:Y:S01]  /*1c90*/  S2UR UR8, SR_CgaCtaId ;  /* 0x00000000000879c3 */ /* 0x000ee20000008800 */
[----:B------:R-:W-:Y:S01]  /*1ca0*/  UMOV UR7, 0x400 ;  /* 0x0000040000077882 */ /* 0x000fe20000000000 */
[----:B01----:R-:W-:Y:S01]  /*1cb0*/  IMAD.U32 R5, RZ, RZ, UR6 ;  /* 0x00000006ff057e24 */ /* 0x003fe2000f8e00ff */
[----:B------:R-:W-:Y:S01]  /*1cc0*/  SHF.L.U32 R4, R7, 0x1f, RZ ;  /* 0x0000001f07047819 */ /* 0x000fe200000006ff */
[----:B---3--:R-:W-:-:S06]  /*1cd0*/  ULEA UR7, UR8, UR7, 0x18 ;  /* 0x0000000708077291 */ /* 0x008fcc000f8ec03f */
[----:B------:R-:W-:-:S04]  /*1ce0*/  IMAD.U32 R6, RZ, RZ, UR7 ;  /* 0x00000007ff067e24 */ /* 0x000fc8000f8e00ff */
[----:B------:R-:W-:-:S04]  /*1cf0*/  IMAD R5, R5, 0x8, R6 ;  /* 0x0000000805057824 */ /* 0x000fc800078e0206 */
[----:B------:R0:W1:Y:S01]  /*1d00*/  SYNCS.PHASECHK.TRANS64.TRYWAIT P1, [R5+URZ], R4 ;  /* 0x00000004050075a7 */ /* 0x000062000802017f */
[----:B------:R-:W-:Y:S05]  /*1d10*/  @!P0 BRA `(.L_x_24) ;  /* 0x0000000000048947 */ /* 0x000fea0003800000 */
[----:B------:R-:W-:Y:S01]  /*1d20*/  BPT.TRAP 0x1 ;  /* 0x000000040000795c */ /* 0x000fe20000300000 */
.L_x_24:
[----:B-1----:R-:W-:Y:S05]  /*1d30*/  @P1 BRA `(.L_x_25) ;  /* 0x0000000000081947 */ /* 0x002fea0003800000 */
[----:B------:R-:W1:Y:S02]  /*1d40*/  SYNCS.PHASECHK.TRANS64.TRYWAIT P1, [R5+URZ], R4 ;  /* 0x00000004050075a7 */ /* 0x000e64000802017f */
[----:B-1----:R-:W-:Y:S05]  /*1d50*/  @!P1 BRA `(.L_x_26) ;  /* 0x000000ac00849947 */ /* 0x002fea0003800000 */
.L_x_25:
[----:B------:R-:W-:Y:S01]  /*1d60*/  ULEA UR10, UR6, UR4, 0xc ;  /* 0x00000004060a7291 */ /* 0x000fe2000f8e603f */
[----:B------:R-:W-:Y:S01]  /*1d70*/  WARPGROUP.ARRIVE ;  /* 0x00000000000079c5 */ /* 0x000fe20000000000 */
[----:B------:R-:W-:Y:S01]  /*1d80*/  ULEA UR8, UR6, UR5, 0xb ;  /* 0x0000000506087291 */ /* 0x000fe2000f8e583f */
[----:B------:R-:W-:Y:S01]  /*1d90*/  UMOV UR13, 0x40000040 ;  /* 0x40000040000d7882 */ /* 0x000fe20000000000 */
[----:B------:R-:W-:-:S03]  /*1da0*/  UMOV UR15, 0x40000040 ;  /* 0x40000040000f7882 */ /* 0x000fc60000000000 */
[----:B------:R-:W-:Y:S02]  /*1db0*/  UMOV UR12, UR10 ;  /* 0x0000000a000c7c82 */ /* 0x000fe40008000000 */
[----:B------:R-:W-:Y:S02]  /*1dc0*/  UMOV UR14, UR8 ;  /* 0x00000008000e7c82 */ /* 0x000fe40008000000 */
        /* <DEDUP_REMOVED lines=92> */
[----:B------:R-:W-:Y:S01]  /*2390*/  BPT.TRAP 0x1 ;  /* 0x000000040000795c */ /* 0x000fe20000300000 */
.L_x_27:
[----:B------:R-:W-:-:S13]  /*23a0*/  ISETP.NE.AND P1, PT, R22, RZ, PT ;  /* 0x000000ff1600720c */ /* 0x000fda0003f25270 */
[----:B01----:R-:W-:-:S04]  /*23b0*/  @P1 IMAD R4, R3, 0x8, R6 ;  /* 0x0000000803041824 */ /* 0x003fc800078e0206 */
[----:B------:R-:W-:-:S05]  /*23c0*/  @P1 VIADD R5, R4, 0x18 ;  /* 0x0000001804051836 */ /* 0x000fca0000000000 */
[----:B------:R-:W-:-:S04]  /*23d0*/  @P1 PRMT R5, R152, 0x654, R5 ;  /* 0x0000065498051816 */ /* 0x000fc80000000005 */
[----:B------:R0:W-:Y:S01]  /*23e0*/  @P1 SYNCS.ARRIVE.TRANS64.RED.A1T0 RZ, [R5+URZ], RZ ;  /* 0x000000ff05ff19a7 */ /* 0x0001e2000810043f */
[----:B------:R-:W-:-:S13]  /*23f0*/  ISETP.GT.U32.AND P1, PT, R19, 0x1, PT ;  /* 0x000000011300780c */ /* 0x000fda0003f24070 */
[----:B0-----:R-:W-:Y:S05]  /*2400*/  @P1 BRA `(.L_x_28) ;  /* 0x0000000000041947 */ /* 0x001fea0003800000 */
[----:B------:R-:W-:Y:S01]  /*2410*/  BPT.TRAP 0x1 ;  /* 0x000000040000795c */ /* 0x000fe20000300000 */
.L_x_28:
[----:B------:R-:W-:Y:S01]  /*2420*/  UIADD3 UR6, UR6, 0x1, URZ ;  /* 0x0000000106067890 */ /* 0x000fe2000fffe03f */
[C---:B------:R-:W-:Y:S01]  /*2430*/  ISETP.GT.AND P2, PT, R0.reuse, 0x1, PT ;  /* 0x000000010000780c */ /* 0x040fe20003f44270 */
[----:B------:R-:W-:Y:S02]  /*2440*/  VIADD R3, R3, 0x1 ;  /* 0x0000000103037836 */ /* 0x000fe40000000000 */
[----:B------:R-:W-:Y:S01]  /*2450*/  UISETP.NE.AND UP0, UPT, UR6, 0x3, UPT ;  /* 0x000000030600788c */ /* 0x000fe2000bf05270 */
[----:B------:R-:W-:Y:S02]  /*2460*/  VIADD R0, R0, 0xffffffff ;  /* 0xffffffff00007836 */ /* 0x000fe40000000000 */
[C---:B------:R-:W-:Y:S01]  /*2470*/  ISETP.NE.AND P1, PT, R3.reuse, 0x3, PT ;  /* 0x000000030300780c */ /* 0x040fe20003f25270 */
[----:B------:R-:W-:Y:S02]  /*2480*/  USEL UR7, URZ, 0x1, UP0 ;  /* 0x000000013f077887 */ /* 0x000fe40008000000 */
[----:B------:R-:W-:Y:S01]  /*2490*/  USEL UR6, UR6, URZ, UP0 ;  /* 0x0000003f06067287 */ /* 0x000fe20008000000 */
[----:B------:R-:W-:-:S03]  /*24a0*/  SEL R3, R3, RZ, P1 ;  /* 0x000000ff03037207 */ /* 0x000fc60000800000 */
[----:B------:R-:W-:Y:S01]  /*24b0*/  LOP3.LUT R7, R7, UR7, RZ, 0x3c, !PT ;  /* 0x0000000707077c12 */ /* 0x000fe2000f8e3cff */
[----:B------:R-:W-:Y:S07]  /*24c0*/  @P2 BRA `(.L_x_29) ;  /* 0xfffffff400e82947 */ /* 0x000fee000383ffff */
.L_x_22:
[----:B------:R-:W3:Y:S02]  /*24d0*/  LDC R0, c[0x0][0x28c] ;  /* 0x0000a300ff007b82 */ /* 0x000ee40000000800 */
[----:B---3--:R-:W-:-:S13]  /*24e0*/  ISETP.GE.AND P1, PT, R0, 0x1, PT ;  /* 0x000000010000780c */ /* 0x008fda0003f26270 */
[----:B------:R-:W-:Y:S05]  /*24f0*/  @!P1 BRA `(.L_x_30) ;  /* 0x0000000000509947 */ /* 0x000fea0003800000 */
[----:B------:R-:W-:Y:S05]  /*2500*/  @!P0 BRA `(.L_x_31) ;  /* 0x0000000000048947 */ /* 0x000fea0003800000 */
[----:B------:R-:W-:Y:S01]  /*2510*/  BPT.TRAP 0x1 ;  /* 0x000000040000795c */ /* 0x000fe20000300000 */
.L_x_31:
[----:B------:R-:W-:Y:S01]  /*2520*/  ISETP.NE.AND P0, PT, R22, RZ, PT ;  /* 0x000000ff1600720c */ /* 0x000fe20003f05270 */
[----:B------:R-:W-:Y:S01]  /*2530*/  BSSY B0, `(.L_x_32) ;  /* 0x000000e000007945 */ /* 0x000fe20003800000 */
[----:B------:R-:W-:-:S11]  /*2540*/  ISETP.GT.U32.AND P1, PT, R19, 0x1, PT ;  /* 0x000000011300780c */ /* 0x000fd60003f24070 */
[----:B------:R-:W-:Y:S05]  /*2550*/  @!P0 BRA `(.L_x_33) ;  /* 0x00000000002c8947 */ /* 0x000fea0003800000 */
[----:B------:R-:W-:-:S04]  /*2560*/  UISETP.LT.AND UP0, UPT, UR40, 0x1, UPT ;  /* 0x000000012800788c */ /* 0x000fc8000bf01270 */
[----:B------:R-:W-:-:S04]  /*2570*/  USEL UR6, UR40, 0x1, UP0 ;  /* 0x0000000128067887 */ /* 0x000fc80008000000 */
[----:B------:R-:W-:-:S04]  /*2580*/  UIADD3 UR6, UR39, UR40, -UR6 ;  /* 0x0000002827067290 */ /* 0x000fc8000fffe806 */
[----:B------:R-:W-:-:S04]  /*2590*/  UIMAD.WIDE.U32 UR4, UR6, -0x55555555, URZ ;  /* 0xaaaaaaab060478a5 */ /* 0x000fc8000f8e003f */
[----:B------:R-:W-:-:S04]  /*25a0*/  USHF.R.U32.HI UR4, URZ, 0x1, UR5 ;  /* 0x000000013f047899 */ /* 0x000fc80008011605 */
[----:B------:R-:W-:-:S06]  /*25b0*/  UIMAD UR6, UR4, -0x3, UR6 ;  /* 0xfffffffd040678a4 */ /* 0x000fcc000f8e0206 */
[----:B------:R-:W-:-:S05]  /*25c0*/  MOV R3, UR6 ;  /* 0x0000000600037c02 */ /* 0x000fca0008000f00 */
[----:B------:R-:W-:-:S04]  /*25d0*/  IMAD R0, R3, 0x8, R6 ;  /* 0x0000000803007824 */ /* 0x000fc800078e0206 */
[----:B------:R-:W-:-:S05]  /*25e0*/  VIADD R3, R0, 0x18 ;  /* 0x0000001800037836 */ /* 0x000fca0000000000 */
[----:B------:R-:W-:-:S04]  /*25f0*/  PRMT R3, R152, 0x654, R3 ;  /* 0x0000065498037816 */ /* 0x000fc80000000003 */
[----:B------:R3:W-:Y:S03]  /*2600*/  SYNCS.ARRIVE.TRANS64.RED.A1T0 RZ, [R3+URZ], RZ ;  /* 0x000000ff03ff79a7 */ /* 0x0007e6000810043f */
.L_x_33:
[----:B------:R-:W-:Y:S05]  /*2610*/  BSYNC B0 ;  /* 0x0000000000007941 */ /* 0x000fea0003800000 */
.L_x_32:
[----:B------:R-:W-:Y:S05]  /*2620*/  @P1 BRA `(.L_x_30) ;  /* 0x0000000000041947 */ /* 0x000fea0003800000 */
[----:B------:R-:W-:Y:S01]  /*2630*/  BPT.TRAP 0x1 ;  /* 0x000000040000795c */ /* 0x000fe20000300000 */
.L_x_30:
[----:B------:R-:W4:Y:S01]  /*2640*/  LDC R6, c[0x0][0x288] ;  /* 0x0000a200ff067b82 */ /* 0x000f220000000800 */
[--C-:B------:R-:W-:Y:S01]  /*2650*/  SHF.R.U32.HI R0, RZ, 0x2, R18.reuse ;  /* 0x00000002ff007819 */ /* 0x100fe20000011612 */
[----:B------:R-:W-:Y:S01]  /*2660*/  IMAD.SHL.U32 R13, R154, 0x80, RZ ;  /* 0x000000809a0d7824 */ /* 0x000fe200078e00ff */
[----:B01----:R-:W-:Y:S01]  /*2670*/  SHF.R.U32.HI R5, RZ, 0x7, R18 ;  /* 0x00000007ff057819 */ /* 0x003fe20000011612 */
[----:B------:R-:W-:Y:S01]  /*2680*/  UIADD3 UR39, UR40, UR39, URZ ;  /* 0x0000002728277290 */ /* 0x000fe2000fffe03f */
[----:B------:R-:W-:Y:S01]  /*2690*/  LOP3.LUT R4, R18, 0x60, RZ, 0xc0, !PT ;  /* 0x0000006012047812 */ /* 0x000fe200078ec0ff */
[----:B------:R-:W-:Y:S01]  /*26a0*/  ULDC UR7, c[0x0][0x284] ;  /* 0x0000a10000077ab9 */ /* 0x000fe20000000800 */
[----:B---3--:R-:W-:Y:S01]  /*26b0*/  LOP3.LUT R3, R0, 0x7, RZ, 0xc0, !PT ;  /* 0x0000000700037812 */ /* 0x008fe200078ec0ff */
[----:B------:R-:W-:Y:S01]  /*26c0*/  UISETP.GT.U32.AND UP0, UPT, UR39, 0x2, UPT ;  /* 0x000000022700788c */ /* 0x000fe2000bf04070 */
[----:B------:R-:W-:Y:S01]  /*26d0*/  LOP3.LUT R0, R5, 0x1, RZ, 0xc0, !PT ;  /* 0x0000000105007812 */ /* 0x000fe200078ec0ff */
[----:B------:R-:W-:Y:S01]  /*26e0*/  UISETP.GE.U32.AND UP1, UPT, UR40, 0x3, UPT ;  /* 0x000000032800788c */ /* 0x000fe2000bf26070 */
[----:B------:R-:W-:Y:S01]  /*26f0*/  SHF.R.U32.HI R10, RZ, 0x1, R4 ;  /* 0x00000001ff0a7819 */ /* 0x000fe20000011604 */
[----:B------:R-:W-:Y:S01]  /*2700*/  UISETP.LT.U32.AND UP0, UPT, UR40, 0x3, UP0 ;  /* 0x000000032800788c */ /* 0x000fe20008701070 */
[----:B------:R-:W-:Y:S01]  /*2710*/  LOP3.LUT R4, R18, 0x3, RZ, 0xc0, !PT ;  /* 0x0000000312047812 */ /* 0x000fe200078ec0ff */
[----:B------:R-:W-:Y:S01]  /*2720*/  IMAD.SHL.U32 R8, R0, 0x40, RZ ;  /* 0x0000004000087824 */ /* 0x000fe200078e00ff */
[----:B------:R-:W-:Y:S01]  /*2730*/  IADD3 R5, RZ, -R10, -R3 ;  /* 0x8000000aff057210 */ /* 0x000fe20007ffe803 */
[----:B------:R-:W-:Y:S01]  /*2740*/  ULDC.64 UR8, c[0x0][0x5d0] ;  /* 0x0001740000087ab9 */ /* 0x000fe20000000a00 */
[----:B------:R-:W-:Y:S01]  /*2750*/  SHF.R.S32.HI R21, RZ, 0x1f, R23 ;  /* 0x0000001fff157819 */ /* 0x000fe20000011417 */
[----:B------:R-:W-:Y:S01]  /*2760*/  UIMAD.WIDE.U32 UR4, UR39, -0x55555555, URZ ;  /* 0xaaaaaaab270478a5 */ /* 0x000fe2000f8e003f */
[----:B--2---:R-:W-:Y:S01]  /*2770*/  LOP3.LUT R157, R8, 0x40, R3, 0xe2, !PT ;  /* 0x00000040089d7812 */ /* 0x004fe200078ee203 */
[----:B------:R-:W-:Y:S01]  /*2780*/  IMAD R3, R0, -0x40, R5 ;  /* 0xffffffc000037824 */ /* 0x000fe200078e0205 */
[----:B------:R-:W-:Y:S01]  /*2790*/  USEL UR6, URZ, 0x1, !UP0 ;  /* 0x000000013f067887 */ /* 0x000fe2000c000000 */
[----:B------:R-:W-:Y:S01]  /*27a0*/  IMAD.SHL.U32 R0, R153, 0x100, RZ ;  /* 0x0000010099007824 */ /* 0x000fe200078e00ff */
[----:B------:R-:W-:Y:S01]  /*27b0*/  USHF.R.U32.HI UR4, URZ, 0x1, UR5 ;  /* 0x000000013f047899 */ /* 0x000fe20008011605 */
[----:B----4-:R-:W-:Y:S01]  /*27c0*/  IMAD R12, R4, -0x2, R6 ;  /* 0xfffffffe040c7824 */ /* 0x010fe200078e0206 */
[----:B------:R-:W-:Y:S01]  /*27d0*/  ISETP.GE.AND P0, PT, R13, R6, PT ;  /* 0x000000060d00720c */ /* 0x000fe20003f06270 */
[----:B------:R-:W-:Y:S01]  /*27e0*/  IMAD.SHL.U32 R6, R18, 0x2, RZ ;  /* 0x0000000212067824 */ /* 0x000fe200078e00ff */
[----:B------:R-:W-:Y:S01]  /*27f0*/  ULOP3.LUT UR38, UR38, UR6, URZ, 0x3c, !UPT ;  /* 0x0000000626267292 */ /* 0x000fe2000f8e3c3f */
[----:B------:R-:W-:Y:S01]  /*2800*/  IMAD R4, R21, UR8, RZ ;  /* 0x0000000815047c24 */ /* 0x000fe2000f8e02ff */
[C---:B------:R-:W-:Y:S01]  /*2810*/  ISETP.GE.OR P0, PT, R0.reuse, UR7, P0 ;  /* 0x0000000700007c0c */ /* 0x040fe20008706670 */
[----:B------:R-:W-:Y:S01]  /*2820*/  IMAD.WIDE R8, R153, 0x100, RZ ;  /* 0x0000010099087825 */ /* 0x000fe200078e02ff */
[----:B------:R-:W-:Y:S01]  /*2830*/  LOP3.LUT R6, R13, 0x6, R6, 0xf8, !PT ;  /* 0x000000060d067812 */ /* 0x000fe200078ef806 */
[----:B------:R-:W-:Y:S01]  /*2840*/  UIMAD UR39, UR4, -0x3, UR39 ;  /* 0xfffffffd042778a4 */ /* 0x000fe2000f8e0227 */
[----:B------:R-:W-:Y:S01]  /*2850*/  IADD3 R3, -R0, UR7, R3 ;  /* 0x0000000700037c10 */ /* 0x000fe2000fffe103 */
[----:B------:R-:W-:Y:S01]  /*2860*/  IMAD R11, R23, UR9, R4 ;  /* 0x00000009170b7c24 */ /* 0x000fe2000f8e0204 */
[----:B------:R-:W-:Y:S01]  /*2870*/  SHF.R.S32.HI R7, RZ, 0x1f, R6 ;  /* 0x0000001fff077819 */ /* 0x000fe20000011406 */
[----:B------:R-:W-:Y:S01]  /*2880*/  @UP1 ULOP3.LUT UR38, UR38, 0x1, UR4, 0x78, !UPT ;  /* 0x0000000126261892 */ /* 0x000fe2000f8e7804 */
[----:B------:R-:W-:Y:S01]  /*2890*/  LOP3.LUT R157, R8, R157, R10, 0xfe, !PT ;  /* 0x0000009d089d7212 */ /* 0x000fe200078efe0a */
[----:B------:R-:W-:Y:S01]  /*28a0*/  IMAD.MOV.U32 R153, RZ, RZ, -0x1 ;  /* 0xffffffffff997424 */ /* 0x000fe200078e00ff */
[----:B------:R-:W-:Y:S01]  /*28b0*/  IADD3 R0, -R13, R12, RZ ;  /* 0x0000000c0d007210 */ /* 0x000fe20007ffe1ff */
[----:B------:R-:W-:-:S04]  /*28c0*/  IMAD.WIDE.U32 R4, R23, UR8, R6 ;  /* 0x0000000817047c25 */ /* 0x000fc8000f8e0006 */
[----:B------:R-:W-:Y:S02]  /*28d0*/  IMAD.IADD R11, R5, 0x1, R11 ;  /* 0x00000001050b7824 */ /* 0x000fe400078e020b */
[----:B------:R-:W-:Y:S01]  /*28e0*/  IMAD.MOV.U32 R10, RZ, RZ, R4 ;  /* 0x000000ffff0a7224 */ /* 0x000fe200078e0004 */
[----:B------:R-:W-:Y:S06]  /*28f0*/  @P0 BRA `(.L_x_34) ;  /* 0x0000008400680947 */ /* 0x000fec0003800000 */
[----:B------:R-:W0:Y:S01]  /*2900*/  LDC.64 R4, c[0x0][0x5c8] ;  /* 0x00017200ff047b82 */ /* 0x000e220000000a00 */
[----:B-----5:R-:W-:Y:S01]  /*2910*/  FSETP.NEU.AND P0, PT, R156, RZ, PT ;  /* 0x000000ff9c00720b */ /* 0x020fe20003f0d000 */
[----:B------:R-:W-:Y:S01]  /*2920*/  BSSY B0, `(.L_x_34) ;  /* 0x0000857000007945 */ /* 0x000fe20003800000 */
[----:B------:R-:W-:-:S04]  /*2930*/  ISETP.GT.AND P3, PT, R3, RZ, PT ;  /* 0x000000ff0300720c */ /* 0x000fc80003f64270 */
[----:B------:R-:W-:Y:S01]  /*2940*/  ISETP.GT.AND P1, PT, R0, RZ, P3 ;  /* 0x000000ff0000720c */ /* 0x000fe20001f24270 */
[-C--:B0-----:R-:W-:Y:S02]  /*2950*/  IMAD R12, R9, R4.reuse, RZ ;  /* 0x00000004090c7224 */ /* 0x081fe400078e02ff */
[----:B------:R-:W-:-:S04]  /*2960*/  IMAD.WIDE.U32 R168, R157, R4, R10 ;  /* 0x000000049da87225 */ /* 0x000fc800078e000a */
[----:B------:R-:W-:-:S04]  /*2970*/  IMAD R11, R157, R5, R12 ;  /* 0x000000059d0b7224 */ /* 0x000fc800078e020c */
[----:B------:R-:W-:Y:S01]  /*2980*/  IMAD.IADD R167, R169, 0x1, R11 ;  /* 0x00000001a9a77824 */ /* 0x000fe200078e020b */
[----:B------:R-:W-:Y:S06]  /*2990*/  @!P0 BRA `(.L_x_35) ;  /* 0x0000006000088947 */ /* 0x000fec0003800000 */
[----:B------:R-:W0:Y:S01]  /*29a0*/  LDC.64 R12, c[0x0][0x5b8] ;  /* 0x00016e00ff0c7b82 */ /* 0x000e220000000a00 */
[----:B------:R-:W-:-:S07]  /*29b0*/  ULDC.64 UR4, c[0x0][0x5c0] ;  /* 0x0001700000047ab9 */ /* 0x000fce0000000a00 */
[----:B------:R-:W1:Y:S08]  /*29c0*/  LDC.64 R14, c[0x0][0x5b0] ;  /* 0x00016c00ff0e7b82 */ /* 0x000e700000000a00 */
[----:B------:R-:W2:Y:S01]  /*29d0*/  LDC.64 R10, c[0x0][0x5a8] ;  /* 0x00016a00ff0a7b82 */ /* 0x000ea20000000a00 */
[----:B0-----:R-:W-:-:S04]  /*29e0*/  IMAD R20, R21, R12, RZ ;  /* 0x0000000c15147224 */ /* 0x001fc800078e02ff */
[C---:B------:R-:W-:Y:S02]  /*29f0*/  IMAD R13, R23.reuse, R13, R20 ;  /* 0x0000000d170d7224 */ /* 0x040fe400078e0214 */
[----:B------:R-:W-:-:S04]  /*2a00*/  IMAD.WIDE.U32 R20, R23, R12, R6 ;  /* 0x0000000c17147225 */ /* 0x000fc800078e0006 */
[-C--:B-1----:R-:W-:Y:S02]  /*2a10*/  IMAD R154, R9, R14.reuse, RZ ;  /* 0x0000000e099a7224 */ /* 0x082fe400078e02ff */
[----:B------:R-:W-:Y:S02]  /*2a20*/  IMAD.IADD R159, R21, 0x1, R13 ;  /* 0x00000001159f7824 */ /* 0x000fe400078e020d */
[----:B------:R-:W-:Y:S02]  /*2a30*/  IMAD.MOV.U32 R158, RZ, RZ, R20 ;  /* 0x000000ffff9e7224 */ /* 0x000fe400078e0014 */
[C---:B------:R-:W-:Y:S02]  /*2a40*/  IMAD R169, R157.reuse, R15, R154 ;  /* 0x0000000f9da97224 */ /* 0x040fe400078e029a */
[----:B------:R-:W-:-:S04]  /*2a50*/  IMAD.WIDE.U32 R160, R157, R14, R158 ;  /* 0x0000000e9da07225 */ /* 0x000fc800078e009e */
[----:B------:R-:W-:Y:S01]  /*2a60*/  IMAD.IADD R154, R161, 0x1, R169 ;  /* 0x00000001a19a7824 */ /* 0x000fe200078e02a9 */
[----:B--2---:R-:W-:-:S04]  /*2a70*/  LEA R162, P0, R160, R10, 0x1 ;  /* 0x0000000aa0a27211 */ /* 0x004fc800078008ff */
[----:B------:R-:W-:-:S05]  /*2a80*/  LEA.HI.X R163, R160, R11, R154, 0x1, P0 ;  /* 0x0000000ba0a37211 */ /* 0x000fca00000f0c9a */
[----:B------:R-:W2:Y:S01]  /*2a90*/  @P1 LDG.E.LTC128B.U16 R154, desc[UR36][R162.64] ;  /* 0x00000024a29a1981 */ /* 0x000ea2000c1e1520 */
[----:B------:R-:W-:Y:S01]  /*2aa0*/  IMAD.WIDE.U32 R164, R157, R14, R6 ;  /* 0x0000000e9da47225 */ /* 0x000fe200078e0006 */
[----:B------:R-:W-:Y:S01]  /*2ab0*/  ISETP.GT.AND P2, PT, R0, 0x1, P3 ;  /* 0x000000010000780c */ /* 0x000fe20001f44270 */
[----:B------:R-:W-:Y:S01]  /*2ac0*/  BSSY B1, `(.L_x_36) ;  /* 0x0000012000017945 */ /* 0x000fe20003800000 */
[----:B------:R-:W-:Y:S01]  /*2ad0*/  LEA R160, P0, R168, UR4, 0x1 ;  /* 0x00000004a8a07c11 */ /* 0x000fe2000f8008ff */
[----:B------:R-:W-:Y:S02]  /*2ae0*/  IMAD.IADD R165, R169, 0x1, R165 ;  /* 0x00000001a9a57824 */ /* 0x000fe400078e02a5 */
[----:B------:R-:W-:-:S04]  /*2af0*/  IMAD.WIDE.U32 R164, R23, R12, R164 ;  /* 0x0000000c17a47225 */ /* 0x000fc800078e00a4 */
[----:B--2---:R-:W-:-:S05]  /*2b00*/  HADD2.F32 R161, -RZ, R154.H0_H0 ;  /* 0x2000009affa17230 */ /* 0x004fca0000004100 */
[----:B------:R-:W-:-:S04]  /*2b10*/  FMUL R161, R161, R156 ;  /* 0x0000009ca1a17220 */ /* 0x000fc80000400000 */
[----:B------:R-:W-:Y:S01]  /*2b20*/  FFMA R161, R88, R155, R161 ;  /* 0x0000009b58a17223 */ /* 0x000fe200000000a1 */
[----:B------:R-:W-:-:S04]  /*2b30*/  IADD3 R88, R13, R165, RZ ;  /* 0x000000a50d587210 */ /* 0x000fc80007ffe0ff */
[----:B------:R-:W-:Y:S02]  /*2b40*/  F2FP.F16.F32.PACK_AB R163, RZ, R161 ;  /* 0x000000a1ffa3723e */ /* 0x000fe400000000ff */
[----:B------:R-:W-:Y:S02]  /*2b50*/  LEA.HI.X R161, R168, UR5, R167, 0x1, P0 ;  /* 0x00000005a8a17c11 */ /* 0x000fe400080f0ca7 */
[----:B------:R-:W-:Y:S02]  /*2b60*/  PRMT R165, R163, 0x7610, R165 ;  /* 0x00007610a3a57816 */ /* 0x000fe400000000a5 */
[----:B------:R-:W-:-:S03]  /*2b70*/  LEA R162, P0, R164, R10, 0x1 ;  /* 0x0000000aa4a27211 */ /* 0x000fc600078008ff */
[----:B------:R0:W-:Y:S01]  /*2b80*/  @P1 STG.E.U16 desc[UR36][R160.64], R165 ;  /* 0x000000a5a0001986 */ /* 0x0001e2000c101524 */
[----:B------:R-:W-:Y:S01]  /*2b90*/  LEA.HI.X R163, R164, R11, R88, 0x1, P0 ;  /* 0x0000000ba4a37211 */ /* 0x000fe200000f0c58 */
[C---:B------:R-:W-:Y:S01]  /*2ba0*/  IMAD.SHL.U32 R164, R14.reuse, 0x8, RZ ;  /* 0x000000080ea47824 */ /* 0x040fe200078e00ff */
[----:B0-----:R-:W-:Y:S01]  /*2bb0*/  SHF.L.U64.HI R165, R14, 0x3, R15 ;  /* 0x000000030ea57819 */ /* 0x001fe2000001020f */
[----:B------:R-:W-:Y:S06]  /*2bc0*/  @!P2 BRA `(.L_x_37) ;  /* 0x000000000004a947 */ /* 0x000fec0003800000 */
[----:B------:R0:W5:Y:S02]  /*2bd0*/  LDG.E.LTC128B.U16 R154, desc[UR36][R162.64+0x2] ;  /* 0x00000224a29a7981 */ /* 0x000164000c1e1520 */
.L_x_37:
[----:B------:R-:W-:Y:S05]  /*2be0*/  BSYNC B1 ;  /* 0x0000000000017941 */ /* 0x000fea0003800000 */
.L_x_36:
[----:B-----5:R-:W-:Y:S01]  /*2bf0*/  HADD2.F32 R167, -RZ, R154.H0_H0 ;  /* 0x2000009affa77230 */ /* 0x020fe20000004100 */
[----:B------:R-:W-:Y:S01]  /*2c00*/  ISETP.GT.AND P0, PT, R3, 0x8, PT ;  /* 0x000000080300780c */ /* 0x000fe20003f04270 */
[----:B------:R-:W-:-:S04]  /*2c10*/  IMAD.WIDE.U32 R172, R157, R14, R164 ;  /* 0x0000000e9dac7225 */ /* 0x000fc800078e00a4 */
[----:B------:R-:W-:Y:S01]  /*2c20*/  FMUL R88, R167, R156 ;  /* 0x0000009ca7587220 */ /* 0x000fe20000400000 */
[----:B------:R-:W-:Y:S01]  /*2c30*/  IMAD.IADD R171, R169, 0x1, R173 ;  /* 0x00000001a9ab7824 */ /* 0x000fe200078e02ad */
[----:B------:R-:W-:Y:S02]  /*2c40*/  IADD3 R167, P4, R20, R172, RZ ;  /* 0x000000ac14a77210 */ /* 0x000fe40007f9e0ff */
[----:B------:R-:W-:Y:S01]  /*2c50*/  FFMA R89, R89, R155, R88 ;  /* 0x0000009b59597223 */ /* 0x000fe20000000058 */
[----:B------:R-:W-:Y:S02]  /*2c60*/  ISETP.GT.AND P1, PT, R0, RZ, P0 ;  /* 0x000000ff0000720c */ /* 0x000fe40000724270 */
[----:B------:R-:W-:Y:S01]  /*2c70*/  IMAD.X R168, R171, 0x1, R159, P4 ;  /* 0x00000001aba87824 */ /* 0x000fe200020e069f */
[----:B------:R-:W-:Y:S02]  /*2c80*/  LEA R88, P4, R167, R10, 0x1 ;  /* 0x0000000aa7587211 */ /* 0x000fe400078808ff */
[----:B------:R-:W-:-:S02]  /*2c90*/  F2FP.F16.F32.PACK_AB R169, RZ, R89 ;  /* 0x00000059ffa9723e */ /* 0x000fc400000000ff */
[--C-:B------:R-:W-:Y:S02]  /*2ca0*/  LEA.HI.X R89, R167, R11, R168.reuse, 0x1, P4 ;  /* 0x0000000ba7597211 */ /* 0x100fe400020f0ca8 */
[----:B------:R-:W-:-:S05]  /*2cb0*/  PRMT R168, R169, 0x7610, R168 ;  /* 0x00007610a9a87816 */ /* 0x000fca00000000a8 */
[----:B------:R1:W-:Y:S04]  /*2cc0*/  @P2 STG.E.U16 desc[UR36][R160.64+0x2], R168 ;  /* 0x000002a8a0002986 */ /* 0x0003e8000c101524 */
[----:B------:R2:W3:Y:S01]  /*2cd0*/  @P1 LDG.E.LTC128B.U16 R154, desc[UR36][R88.64] ;  /* 0x00000024589a1981 */ /* 0x0004e2000c1e1520 */
[----:B------:R-:W-:Y:S01]  /*2ce0*/  IMAD.SHL.U32 R167, R4, 0x10, RZ ;  /* 0x0000001004a77824 */ /* 0x000fe200078e00ff */
[----:B------:R-:W-:Y:S01]  /*2cf0*/  IADD3 R172, P2, R6, R172, RZ ;  /* 0x000000ac06ac7210 */ /* 0x000fe20007f5e0ff */
[----:B------:R-:W-:Y:S03]  /*2d00*/  BSSY B1, `(.L_x_38) ;  /* 0x0000011000017945 */ /* 0x000fe60003800000 */
[----:B------:R-:W-:Y:S01]  /*2d10*/  IADD3 R170, P4, R167, R160, RZ ;  /* 0x000000a0a7aa7210 */ /* 0x000fe20007f9e0ff */
[----:B------:R-:W-:Y:S01]  /*2d20*/  IMAD.X R173, R7, 0x1, R171, P2 ;  /* 0x0000000107ad7824 */ /* 0x000fe200010e06ab */
[----:B------:R-:W-:Y:S01]  /*2d30*/  ISETP.GT.AND P2, PT, R0, 0x1, P0 ;  /* 0x000000010000780c */ /* 0x000fe20000744270 */
[----:B------:R-:W-:-:S04]  /*2d40*/  IMAD.WIDE.U32 R172, R23, R12, R172 ;  /* 0x0000000c17ac7225 */ /* 0x000fc800078e00ac */
[----:B-1----:R-:W-:Y:S01]  /*2d50*/  IMAD.IADD R168, R13, 0x1, R173 ;  /* 0x000000010da87824 */ /* 0x002fe200078e02ad */
[----:B--2---:R-:W-:-:S04]  /*2d60*/  LEA R88, P5, R172, R10, 0x1 ;  /* 0x0000000aac587211 */ /* 0x004fc800078a08ff */
[----:B------:R-:W-:Y:S01]  /*2d70*/  LEA.HI.X R89, R172, R11, R168, 0x1, P5 ;  /* 0x0000000bac597211 */ /* 0x000fe200028f0ca8 */
[----:B---3--:R-:W-:-:S05]  /*2d80*/  HADD2.F32 R169, -RZ, R154.H0_H0 ;  /* 0x2000009affa97230 */ /* 0x008fca0000004100 */
[----:B------:R-:W-:-:S04]  /*2d90*/  FMUL R169, R169, R156 ;  /* 0x0000009ca9a97220 */ /* 0x000fc80000400000 */
[----:B------:R-:W-:Y:S01]  /*2da0*/  FFMA R90, R90, R155, R169 ;  /* 0x0000009b5a5a7223 */ /* 0x000fe200000000a9 */
[----:B------:R-:W-:-:S04]  /*2db0*/  SHF.L.U64.HI R169, R4, 0x4, R5 ;  /* 0x0000000404a97819 */ /* 0x000fc80000010205 */
[----:B------:R-:W-:Y:S01]  /*2dc0*/  F2FP.F16.F32.PACK_AB R90, RZ, R90 ;  /* 0x0000005aff5a723e */ /* 0x000fe200000000ff */
[----:B------:R-:W-:-:S05]  /*2dd0*/  IMAD.X R171, R169, 0x1, R161, P4 ;  /* 0x00000001a9ab7824 */ /* 0x000fca00020e06a1 */
[----:B------:R1:W-:Y:S01]  /*2de0*/  @P1 STG.E.U16 desc[UR36][R170.64], R90 ;  /* 0x0000005aaa001986 */ /* 0x0003e2000c101524 */
[----:B------:R-:W-:Y:S05]  /*2df0*/  @!P2 BRA `(.L_x_39) ;  /* 0x000000000004a947 */ /* 0x000fea0003800000 */
[----:B------:R2:W5:Y:S02]  /*2e00*/  LDG.E.LTC128B.U16 R154, desc[UR36][R88.64+0x2] ;  /* 0x00000224589a7981 */ /* 0x000564000c1e1520 */
.L_x_39:
[----:B------:R-:W-:Y:S05]  /*2e10*/  BSYNC B1 ;  /* 0x0000000000017941 */ /* 0x000fea0003800000 */
.L_x_38:
[----:B-----5:R-:W-:Y:S01]  /*2e20*/  HADD2.F32 R173, -RZ, R154.H0_H0 ;  /* 0x2000009affad7230 */ /* 0x020fe20000004100 */
[----:B------:R-:W-:Y:S01]  /*2e30*/  ISETP.GT.AND P1, PT, R0, 0x8, P3 ;  /* 0x000000080000780c */ /* 0x000fe20001f24270 */
[----:B------:R-:W-:Y:S03]  /*2e40*/  BSSY B1, `(.L_x_40) ;  /* 0x000000a000017945 */ /* 0x000fe60003800000 */
[----:B-1----:R-:W-:-:S04]  /*2e50*/  FMUL R90, R173, R156 ;  /* 0x0000009cad5a7220 */ /* 0x002fc80000400000 */
[----:B------:R-:W-:Y:S01]  /*2e60*/  FFMA R90, R91, R155, R90 ;  /* 0x0000009b5b5a7223 */ /* 0x000fe2000000005a */
[----:B------:R-:W-:-:S04]  /*2e70*/  @P2 IMAD.MOV.U32 R91, RZ, RZ, R171 ;  /* 0x000000ffff5b2224 */ /* 0x000fc800078e00ab */
[----:B------:R-:W-:-:S04]  /*2e80*/  F2FP.F16.F32.PACK_AB R90, RZ, R90 ;  /* 0x0000005aff5a723e */ /* 0x000fc800000000ff */
[----:B------:R-:W-:Y:S02]  /*2e90*/  PRMT R168, R90, 0x7610, R168 ;  /* 0x000076105aa87816 */ /* 0x000fe400000000a8 */
[----:B------:R-:W-:-:S05]  /*2ea0*/  @P2 MOV R90, R170 ;  /* 0x000000aa005a2202 */ /* 0x000fca0000000f00 */
[----:B------:R1:W-:Y:S01]  /*2eb0*/  @P2 STG.E.U16 desc[UR36][R90.64+0x2], R168 ;  /* 0x000002a85a002986 */ /* 0x0003e2000c101524 */
[----:B------:R-:W-:Y:S05]  /*2ec0*/  @!P1 BRA `(.L_x_41) ;  /* 0x0000000000049947 */ /* 0x000fea0003800000 */
[----:B------:R3:W5:Y:S02]  /*2ed0*/  LDG.E.LTC128B.U16 R154, desc[UR36][R162.64+0x10] ;  /* 0x00001024a29a7981 */ /* 0x000764000c1e1520 */
.L_x_41:
[----:B------:R-:W-:Y:S05]  /*2ee0*/  BSYNC B1 ;  /* 0x0000000000017941 */ /* 0x000fea0003800000 */
.L_x_40:
[----:B-1---5:R-:W-:Y:S01]  /*2ef0*/  HADD2.F32 R91, -RZ, R154.H0_H0 ;  /* 0x2000009aff5b7230 */ /* 0x022fe20000004100 */
[----:B------:R-:W-:Y:S01]  /*2f00*/  ISETP.GT.AND P2, PT, R0, 0x9, P3 ;  /* 0x000000090000780c */ /* 0x000fe20001f44270 */
[----:B------:R-:W-:Y:S01]  /*2f10*/  @P1 IMAD.MOV.U32 R90, RZ, RZ, R160 ;  /* 0x000000ffff5a1224 */ /* 0x000fe200078e00a0 */
[----:B------:R-:W-:Y:S02]  /*2f20*/  BSSY B1, `(.L_x_42) ;  /* 0x0000009000017945 */ /* 0x000fe40003800000 */
[----:B------:R-:W-:-:S04]  /*2f30*/  FMUL R91, R91, R156 ;  /* 0x0000009c5b5b7220 */ /* 0x000fc80000400000 */
[----:B------:R-:W-:-:S05]  /*2f40*/  FFMA R91, R92, R155, R91 ;  /* 0x0000009b5c5b7223 */ /* 0x000fca000000005b */
[----:B------:R-:W-:-:S04]  /*2f50*/  F2FP.F16.F32.PACK_AB R91, RZ, R91 ;  /* 0x0000005bff5b723e */ /* 0x000fc800000000ff */
[----:B------:R-:W-:Y:S01]  /*2f60*/  PRMT R92, R91, 0x7610, R92 ;  /* 0x000076105b5c7816 */ /* 0x000fe2000000005c */
[----:B------:R-:W-:-:S05]  /*2f70*/  @P1 IMAD.MOV.U32 R91, RZ, RZ, R161 ;  /* 0x000000ffff5b1224 */ /* 0x000fca00078e00a1 */
[----:B------:R1:W-:Y:S01]  /*2f80*/  @P1 STG.E.U16 desc[UR36][R90.64+0x10], R92 ;  /* 0x0000105c5a001986 */ /* 0x0003e2000c101524 */
[----:B------:R-:W-:Y:S05]  /*2f90*/  @!P2 BRA `(.L_x_43) ;  /* 0x000000000004a947 */ /* 0x000fea0003800000 */
[----:B------:R4:W5:Y:S02]  /*2fa0*/  LDG.E.LTC128B.U16 R154, desc[UR36][R162.64+0x12] ;  /* 0x00001224a29a7981 */ /* 0x000964000c1e1520 */
.L_x_43:
[----:B------:R-:W-:Y:S05]  /*2fb0*/  BSYNC B1 ;  /* 0x0000000000017941 */ /* 0x000fea0003800000 */
.L_x_42:
[----:B-1---5:R-:W-:Y:S01]  /*2fc0*/  HADD2.F32 R91, -RZ, R154.H0_H0 ;  /* 0x2000009aff5b7230 */ /* 0x022fe20000004100 */
[----:B------:R-:W-:Y:S01]  /*2fd0*/  ISETP.GT.AND P1, PT, R0, 0x8, P0 ;  /* 0x000000080000780c */ /* 0x000fe20000724270 */
[----:B------:R-:W-:Y:S03]  /*2fe0*/  BSSY B1, `(.L_x_44) ;  /* 0x000000a000017945 */ /* 0x000fe60003800000 */
[----:B------:R-:W-:Y:S01]  /*2ff0*/  FMUL R90, R91, R156 ;  /* 0x0000009c5b5a7220 */ /* 0x000fe20000400000 */
[----:B------:R-:W-:-:S03]  /*3000*/  @P2 IMAD.MOV.U32 R91, RZ, RZ, R161 ;  /* 0x000000ffff5b2224 */ /* 0x000fc600078e00a1 */
[----:B------:R-:W-:-:S05]  /*3010*/  FFMA R90, R93, R155, R90 ;  /* 0x0000009b5d5a7223 */ /* 0x000fca000000005a */
[----:B------:R-:W-:-:S04]  /*3020*/  F2FP.F16.F32.PACK_AB R90, RZ, R90 ;  /* 0x0000005aff5a723e */ /* 0x000fc800000000ff */
[----:B------:R-:W-:Y:S01]  /*3030*/  PRMT R92, R90, 0x7610, R92 ;  /* 0x000076105a5c7816 */ /* 0x000fe2000000005c */
[----:B------:R-:W-:-:S05]  /*3040*/  @P2 IMAD.MOV.U32 R90, RZ, RZ, R160 ;  /* 0x000000ffff5a2224 */ /* 0x000fca00078e00a0 */
[----:B------:R1:W-:Y:S01]  /*3050*/  @P2 STG.E.U16 desc[UR36][R90.64+0x12], R92 ;  /* 0x0000125c5a002986 */ /* 0x0003e2000c101524 */
[----:B------:R-:W-:Y:S05]  /*3060*/  @!P1 BRA `(.L_x_45) ;  /* 0x0000000000049947 */ /* 0x000fea0003800000 */
[----:B------:R0:W5:Y:S02]  /*3070*/  LDG.E.LTC128B.U16 R154, desc[UR36][R88.64+0x10] ;  /* 0x00001024589a7981 */ /* 0x000164000c1e1520 */
.L_x_45:
[----:B------:R-:W-:Y:S05]  /*3080*/  BSYNC B1 ;  /* 0x0000000000017941 */ /* 0x000fea0003800000 */
.L_x_44:
        /* <DEDUP_REMOVED lines=12> */
.L_x_47:
[----:B------:R-:W-:Y:S05]  /*3150*/  BSYNC B1 ;  /* 0x0000000000017941 */ /* 0x000fea0003800000 */
.L_x_46:
[----:B-1---5:R-:W-:Y:S01]  /*3160*/  HADD2.F32 R91, -RZ, R154.H0_H0 ;  /* 0x2000009aff5b7230 */ /* 0x022fe20000004100 */
[----:B------:R-:W-:Y:S01]  /*3170*/  ISETP.GT.AND P1, PT, R0, 0x10, P3 ;  /* 0x000000100000780c */ /* 0x000fe20001f24270 */
[----:B------:R-:W-:Y:S03]  /*3180*/  BSSY B1, `(.L_x_48) ;  /* 0x000000a000017945 */ /* 0x000fe60003800000 */
[----:B------:R-:W-:Y:S01]  /*3190*/  FMUL R90, R91, R156 ;  /* 0x0000009c5b5a7220 */ /* 0x000fe20000400000 */
[----:B------:R-:W-:-:S03]  /*31a0*/  @P2 IMAD.MOV.U32 R91, RZ, RZ, R171 ;  /* 0x000000ffff5b2224 */ /* 0x000fc600078e00ab */
[----:B------:R-:W-:-:S05]  /*31b0*/  FFMA R90, R95, R155, R90 ;  /* 0x0000009b5f5a7223 */ /* 0x000fca000000005a */
[----:B------:R-:W-:-:S04]  /*31c0*/  F2FP.F16.F32.PACK_AB R90, RZ, R90 ;  /* 0x0000005aff5a723e */ /* 0x000fc800000000ff */
[----:B------:R-:W-:Y:S02]  /*31d0*/  PRMT R92, R90, 0x7610, R92 ;  /* 0x000076105a5c7816 */ /* 0x000fe4000000005c */
[----:B------:R-:W-:-:S05]  /*31e0*/  @P2 MOV R90, R170 ;  /* 0x000000aa005a2202 */ /* 0x000fca0000000f00 */
[----:B------:R1:W-:Y:S01]  /*31f0*/  @P2 STG.E.U16 desc[UR36][R90.64+0x12], R92 ;  /* 0x0000125c5a002986 */ /* 0x0003e2000c101524 */
[----:B------:R-:W-:Y:S05]  /*3200*/  @!P1 BRA `(.L_x_49) ;  /* 0x0000000000049947 */ /* 0x000fea0003800000 */
[----:B------:R0:W5:Y:S02]  /*3210*/  LDG.E.LTC128B.U16 R154, desc[UR36][R162.64+0x20] ;  /* 0x00002024a29a7981 */ /* 0x000164000c1e1520 */
.L_x_49:
[----:B------:R-:W-:Y:S05]  /*3220*/  BSYNC B1 ;  /* 0x0000000000017941 */ /* 0x000fea0003800000 */
.L_x_48:
        /* <DEDUP_REMOVED lines=12> */
.L_x_51:
[----:B------:R-:W-:Y:S05]  /*32f0*/  BSYNC B1 ;  /* 0x0000000000017941 */ /* 0x000fea0003800000 */
.L_x_50:
        /* <DEDUP_REMOVED lines=12> */
.L_x_53:
[----:B------:R-:W-:Y:S05]  /*33c0*/  BSYNC B1 ;  /* 0x0000000000017941 */ /* 0x000fea0003800000 */
.L_x_52:
        /* <DEDUP_REMOVED lines=12> */
.L_x_55:
[----:B------:R-:W-:Y:S05]  /*3490*/  BSYNC B1 ;  /* 0x0000000000017941 */ /* 0x000fea0003800000 */
.L_x_54:
        /* <DEDUP_REMOVED lines=12> */
.L_x_57:
[----:B------:R-:W-:Y:S05]  /*3560*/  BSYNC B1 ;  /* 0x0000000000017941 */ /* 0x000fea0003800000 */
.L_x_56:
        /* <DEDUP_REMOVED lines=12> */
.L_x_59:
[----:B------:R-:W-:Y:S05]  /*3630*/  BSYNC B1 ;  /* 0x0000000000017941 */ /* 0x000fea0003800000 */
.L_x_58:
        /* <DEDUP_REMOVED lines=12> */
.L_x_61:
[----:B------:R-:W-:Y:S05]  /*3700*/  BSYNC B1 ;  /* 0x0000000000017941 */ /* 0x000fea0003800000 */
.L_x_60:
        /* <DEDUP_REMOVED lines=12> */
.L_x_63:
[----:B------:R-:W-:Y:S05]  /*37d0*/  BSYNC B1 ;  /* 0x0000000000017941 */ /* 0x000fea0003800000 */
.L_x_62:
        /* <DEDUP_REMOVED lines=12> */
.L_x_65:
[----:B------:R-:W-:Y:S05]  /*38a0*/  BSYNC B1 ;  /* 0x0000000000017941 */ /* 0x000fea0003800000 */
.L_x_64:
        /* <DEDUP_REMOVED lines=12> */
.L_x_67:
[----:B------:R-:W-:Y:S05]  /*3970*/  BSYNC B1 ;  /* 0x0000000000017941 */ /* 0x000fea0003800000 */
.L_x_66:
        /* <DEDUP_REMOVED lines=12> */
.L_x_69:
[----:B------:R-:W-:Y:S05]  /*3a40*/  BSYNC B1 ;  /* 0x0000000000017941 */ /* 0x000fea0003800000 */
.L_x_68:
        /* <DEDUP_REMOVED lines=12> */
.L_x_71:
[----:B------:R-:W-:Y:S05]  /*3b10*/  BSYNC B1 ;  /* 0x0000000000017941 */ /* 0x000fea0003800000 */
.L_x_70:
        /* <DEDUP_REMOVED lines=12> */
.L_x_73:
[----:B------:R-:W-:Y:S05]  /*3be0*/  BSYNC B1 ;  /* 0x0000000000017941 */ /* 0x000fea0003800000 */
.L_x_72:
        /* <DEDUP_REMOVED lines=12> */
.L_x_75:
[----:B------:R-:W-:Y:S05]  /*3cb0*/  BSYNC B1 ;  /* 0x0000000000017941 */ /* 0x000fea0003800000 */
.L_x_74:
        /* <DEDUP_REMOVED lines=12> */
.L_x_77:
[----:B------:R-:W-:Y:S05]  /*3d80*/  BSYNC B1 ;  /* 0x0000000000017941 */ /* 0x000fea0003800000 */
.L_x_76:
        /* <DEDUP_REMOVED lines=12> */
.L_x_79:
[----:B------:R-:W-:Y:S05]  /*3e50*/  BSYNC B1 ;  /* 0x0000000000017941 */ /* 0x000fea0003800000 */
.L_x_78:
        /* <DEDUP_REMOVED lines=12> */
.L_x_81:
[----:B------:R-:W-:Y:S05]  /*3f20*/  BSYNC B1 ;  /* 0x0000000000017941 */ /* 0x000fea0003800000 */
.L_x_80:
        /* <DEDUP_REMOVED lines=12> */
.L_x_83:
[----:B------:R-:W-:Y:S05]  /*3ff0*/  BSYNC B1 ;  /* 0x0000000000017941 */ /* 0x000fea0003800000 */
.L_x_82:
        /* <DEDUP_REMOVED lines=12> */
.L_x_85:
[----:B------:R-:W-:Y:S05]  /*40c0*/  BSYNC B1 ;  /* 0x0000000000017941 */ /* 0x000fea0003800000 */
.L_x_84:
        /* <DEDUP_REMOVED lines=12> */
.L_x_87:
[----:B------:R-:W-:Y:S05]  /*4190*/  BSYNC B1 ;  /* 0x0000000000017941 */ /* 0x000fea0003800000 */
.L_x_86:
        /* <DEDUP_REMOVED lines=12> */
.L_x_89:
[----:B------:R-:W-:Y:S05]  /*4260*/  BSYNC B1 ;  /* 0x0000000000017941 */ /* 0x000fea0003800000 */
.L_x_88:
        /* <DEDUP_REMOVED lines=12> */
.L_x_91:
[----:B------:R-:W-:Y:S05]  /*4330*/  BSYNC B1 ;  /* 0x0000000000017941 */ /* 0x000fea0003800000 */
.L_x_90:
        /* <DEDUP_REMOVED lines=12> */
.L_x_93:
[----:B------:R-:W-:Y:S05]  /*4400*/  BSYNC B1 ;  /* 0x0000000000017941 */ /* 0x000fea0003800000 */
.L_x_92:
        /* <DEDUP_REMOVED lines=12> */
.L_x_95:
[----:B------:R-:W-:Y:S05]  /*44d0*/  BSYNC B1 ;  /* 0x0000000000017941 */ /* 0x000fea0003800000 */
.L_x_94:
        /* <DEDUP_REMOVED lines=12> */
.L_x_97:
[----:B------:R-:W-:Y:S05]  /*45a0*/  BSYNC B1 ;  /* 0x0000000000017941 */ /* 0x000fea0003800000 */
.L_x_96:
        /* <DEDUP_REMOVED lines=12> */
.L_x_99:
[----:B------:R-:W-:Y:S05]  /*4670*/  BSYNC B1 ;  /* 0x0000000000017941 */ /* 0x000fea0003800000 */
.L_x_98:
        /* <DEDUP_REMOVED lines=12> */
.L_x_101:
[----:B------:R-:W-:Y:S05]  /*4740*/  BSYNC B1 ;  /* 0x0000000000017941 */ /* 0x000fea0003800000 */
.L_x_100:
        /* <DEDUP_REMOVED lines=12> */
.L_x_103:
[----:B------:R-:W-:Y:S05]  /*4810*/  BSYNC B1 ;  /* 0x0000000000017941 */ /* 0x000fea0003800000 */
.L_x_102:
        /* <DEDUP_REMOVED lines=12> */
.L_x_105:
[----:B------:R-:W-:Y:S05]  /*48e0*/  BSYNC B1 ;  /* 0x0000000000017941 */ /* 0x000fea0003800000 */
.L_x_104:
        /* <DEDUP_REMOVED lines=12> */
.L_x_107:
[----:B------:R-:W-:Y:S05]  /*49b0*/  BSYNC B1 ;  /* 0x0000000000017941 */ /* 0x000fea0003800000 */
.L_x_106:
        /* <DEDUP_REMOVED lines=12> */
.L_x_109:
[----:B------:R-:W-:Y:S05]  /*4a80*/  BSYNC B1 ;  /* 0x0000000000017941 */ /* 0x000fea0003800000 */
.L_x_108:
        /* <DEDUP_REMOVED lines=12> */
.L_x_111:
[----:B------:R-:W-:Y:S05]  /*4b50*/  BSYNC B1 ;  /* 0x0000000000017941 */ /* 0x000fea0003800000 */
.L_x_110:
        /* <DEDUP_REMOVED lines=12> */
.L_x_113:
[----:B------:R-:W-:Y:S05]  /*4c20*/  BSYNC B1 ;  /* 0x0000000000017941 */ /* 0x000fea0003800000 */
.L_x_112:
        /* <DEDUP_REMOVED lines=12> */
.L_x_115:
[----:B------:R-:W-:Y:S05]  /*4cf0*/  BSYNC B1 ;  /* 0x0000000000017941 */ /* 0x000fea0003800000 */
.L_x_114:
        /* <DEDUP_REMOVED lines=12> */
.L_x_117:
[----:B------:R-:W-:Y:S05]  /*4dc0*/  BSYNC B1 ;  /* 0x0000000000017941 */ /* 0x000fea0003800000 */
.L_x_116:
        /* <DEDUP_REMOVED lines=12> */
.L_x_119:
[----:B------:R-:W-:Y:S05]  /*4e90*/  BSYNC B1 ;  /* 0x0000000000017941 */ /* 0x000fea0003800000 */
.L_x_118:
        /* <DEDUP_REMOVED lines=12> */
.L_x_121:
[----:B------:R-:W-:Y:S05]  /*4f60*/  BSYNC B1 ;  /* 0x0000000000017941 */ /* 0x000fea0003800000 */
.L_x_120:
        /* <DEDUP_REMOVED lines=12> */
.L_x_123:
[----:B------:R-:W-:Y:S05]  /*5030*/  BSYNC B1 ;  /* 0x0000000000017941 */ /* 0x000fea0003800000 */
.L_x_122:
        /* <DEDUP_REMOVED lines=12> */
.L_x_125:
[----:B------:R-:W-:Y:S05]  /*5100*/  BSYNC B1 ;  /* 0x0000000000017941 */ /* 0x000fea0003800000 */
.L_x_124:
        /* <DEDUP_REMOVED lines=12> */
.L_x_127:
[----:B------:R-:W-:Y:S05]  /*51d0*/  BSYNC B1 ;  /* 0x0000000000017941 */ /* 0x000fea0003800000 */
.L_x_126:
        /* <DEDUP_REMOVED lines=12> */
.L_x_129:
[----:B------:R-:W-:Y:S05]  /*52a0*/  BSYNC B1 ;  /* 0x0000000000017941 */ /* 0x000fea0003800000 */
.L_x_128:
        /* <DEDUP_REMOVED lines=12> */
.L_x_131:
[----:B------:R-:W-:Y:S05]  /*5370*/  BSYNC B1 ;  /* 0x0000000000017941 */ /* 0x000fea0003800000 */
.L_x_130:
        /* <DEDUP_REMOVED lines=12> */
.L_x_133:
[----:B------:R-:W-:Y:S05]  /*5440*/  BSYNC B1 ;  /* 0x0000000000017941 */ /* 0x000fea0003800000 */
.L_x_132:
        /* <DEDUP_REMOVED lines=12> */
.L_x_135:
[----:B------:R-:W-:Y:S05]  /*5510*/  BSYNC B1 ;  /* 0x0000000000017941 */ /* 0x000fea0003800000 */
.L_x_134:
        /* <DEDUP_REMOVED lines=12> */
.L_x_137:
[----:B------:R-:W-:Y:S05]  /*55e0*/  BSYNC B1 ;  /* 0x0000000000017941 */ /* 0x000fea0003800000 */
.L_x_136:
        /* <DEDUP_REMOVED lines=12> */
.L_x_139:
[----:B------:R-:W-:Y:S05]  /*56b0*/  BSYNC B1 ;  /* 0x0000000000017941 */ /* 0x000fea0003800000 */
.L_x_138:
        /* <DEDUP_REMOVED lines=12> */
.L_x_141:
[----:B------:R-:W-:Y:S05]  /*5780*/  BSYNC B1 ;  /* 0x0000000000017941 */ /* 0x000fea0003800000 */
.L_x_140:
        /* <DEDUP_REMOVED lines=12> */
.L_x_143:
[----:B------:R-:W-:Y:S05]  /*5850*/  BSYNC B1 ;  /* 0x0000000000017941 */ /* 0x000fea0003800000 */
.L_x_142:
        /* <DEDUP_REMOVED lines=12> */
.L_x_145:
[----:B------:R-:W-:Y:S05]  /*5920*/  BSYNC B1 ;  /* 0x0000000000017941 */ /* 0x000fea0003800000 */
.L_x_144:
        /* <DEDUP_REMOVED lines=12> */
.L_x_147:
[----:B------:R-:W-:Y:S05]  /*59f0*/  BSYNC B1 ;  /* 0x0000000000017941 */ /* 0x000fea0003800000 */
.L_x_146:
        /* <DEDUP_REMOVED lines=12> */
.L_x_149:
[----:B------:R-:W-:Y:S05]  /*5ac0*/  BSYNC B1 ;  /* 0x0000000000017941 */ /* 0x000fea0003800000 */
.L_x_148:
        /* <DEDUP_REMOVED lines=12> */
.L_x_151:
[----:B------:R-:W-:Y:S05]  /*5b90*/  BSYNC B1 ;  /* 0x0000000000017941 */ /* 0x000fea0003800000 */
.L_x_150:
        /* <DEDUP_REMOVED lines=12> */
.L_x_153:
[----:B------:R-:W-:Y:S05]  /*5c60*/  BSYNC B1 ;  /* 0x0000000000017941 */ /* 0x000fea0003800000 */
.L_x_152:
        /* <DEDUP_REMOVED lines=12> */
.L_x_155:
[----:B------:R-:W-:Y:S05]  /*5d30*/  BSYNC B1 ;  /* 0x0000000000017941 */ /* 0x000fea0003800000 */
.L_x_154:
        /* <DEDUP_REMOVED lines=12> */
.L_x_157:
[----:B------:R-:W-:Y:S05]  /*5e00*/  BSYNC B1 ;  /* 0x0000000000017941 */ /* 0x000fea0003800000 */
.L_x_156:
[----:B-1---5:R-:W-:Y:S01]  /*5e10*/  HADD2.F32 R91, -RZ, R154.H0_H0 ;  /* 0x2000009aff5b7230 */ /* 0x022fe20000004100 */
[----:B------:R-:W-:Y:S01]  /*5e20*/  ISETP.GT.AND P1, PT, R0, 0x79, P0 ;  /* 0x000000790000780c */ /* 0x000fe20000724270 */
[----:B------:R-:W-:Y:S01]  /*5e30*/  @P2 IMAD.MOV.U32 R8, RZ, RZ, R170 ;  /* 0x000000ffff082224 */ /* 0x000fe200078e00aa */
[----:B------:R-:W-:Y:S01]  /*5e40*/  IADD3 R157, P0, R157, 0x80, RZ ;  /* 0x000000809d9d7810 */ /* 0x000fe20007f1e0ff */
[----:B------:R-:W-:Y:S01]  /*5e50*/  BSSY B1, `(.L_x_158) ;  /* 0x000000a000017945 */ /* 0x000fe20003800000 */
[----:B------:R-:W-:-:S04]  /*5e60*/  FMUL R91, R91, R156 ;  /* 0x0000009c5b5b7220 */ /* 0x000fc80000400000 */
[----:B------:R-:W-:-:S05]  /*5e70*/  FFMA R91, R150, R155, R91 ;  /* 0x0000009b965b7223 */ /* 0x000fca000000005b */
[----:B------:R-:W-:-:S04]  /*5e80*/  F2FP.F16.F32.PACK_AB R91, RZ, R91 ;  /* 0x0000005bff5b723e */ /* 0x000fc800000000ff */
[----:B------:R-:W-:Y:S01]  /*5e90*/  PRMT R90, R91, 0x7610, R90 ;  /* 0x000076105b5a7816 */ /* 0x000fe2000000005a */
[----:B------:R-:W-:Y:S01]  /*5ea0*/  IMAD.X R91, RZ, RZ, R9, P0 ;  /* 0x000000ffff5b7224 */ /* 0x000fe200000e0609 */
[----:B------:R-:W-:-:S05]  /*5eb0*/  @P2 MOV R9, R171 ;  /* 0x000000ab00092202 */ /* 0x000fca0000000f00 */
[----:B------:R1:W-:Y:S01]  /*5ec0*/  @P2 STG.E.U16 desc[UR36][R8.64+0xf0], R90 ;  /* 0x0000f05a08002986 */ /* 0x0003e2000c101524 */
[----:B------:R-:W-:Y:S05]  /*5ed0*/  @!P1 BRA `(.L_x_159) ;  /* 0x0000000000049947 */ /* 0x000fea0003800000 */
[----:B------:R0:W5:Y:S02]  /*5ee0*/  LDG.E.LTC128B.U16 R154, desc[UR36][R88.64+0xf2] ;  /* 0x0000f224589a7981 */ /* 0x000164000c1e1520 */
.L_x_159:
[----:B------:R-:W-:Y:S05]  /*5ef0*/  BSYNC B1 ;  /* 0x0000000000017941 */ /* 0x000fea0003800000 */
.L_x_158:
[----:B-1---5:R-:W-:Y:S01]  /*5f00*/  HADD2.F32 R9, -RZ, R154.H0_H0 ;  /* 0x2000009aff097230 */ /* 0x022fe20000004100 */
[----:B------:R-:W-:Y:S01]  /*5f10*/  ISETP.GT.AND P0, PT, R3, 0x80, PT ;  /* 0x000000800300780c */ /* 0x000fe20003f04270 */
[----:B------:R-:W-:-:S03]  /*5f20*/  IMAD R8, R91, R14, RZ ;  /* 0x0000000e5b087224 */ /* 0x000fc600078e02ff */
[----:B0-2---:R-:W-:Y:S01]  /*5f30*/  FMUL R88, R9, R156 ;  /* 0x0000009c09587220 */ /* 0x005fe20000400000 */
[C---:B------:R-:W-:Y:S01]  /*5f40*/  IMAD R97, R157.reuse, R15, R8 ;  /* 0x0000000f9d617224 */ /* 0x040fe200078e0208 */
[----:B------:R-:W-:Y:S01]  /*5f50*/  ISETP.GT.AND P3, PT, R0, RZ, P0 ;  /* 0x000000ff0000720c */ /* 0x000fe20000764270 */
[----:B------:R-:W-:-:S04]  /*5f60*/  IMAD.WIDE.U32 R8, R157, R14, R158 ;  /* 0x0000000e9d087225 */ /* 0x000fc800078e009e */
[----:B------:R-:W-:Y:S01]  /*5f70*/  FFMA R151, R151, R155, R88 ;  /* 0x0000009b97977223 */ /* 0x000fe20000000058 */
[----:B------:R-:W-:Y:S01]  /*5f80*/  IMAD.IADD R9, R9, 0x1, R97 ;  /* 0x0000000109097824 */ /* 0x000fe200078e0261 */
[----:B------:R-:W-:-:S03]  /*5f90*/  LEA R88, P2, R8, R10, 0x1 ;  /* 0x0000000a08587211 */ /* 0x000fc600078408ff */
[----:B------:R-:W-:Y:S02]  /*5fa0*/  F2FP.F16.F32.PACK_AB R151, RZ, R151 ;  /* 0x00000097ff97723e */ /* 0x000fe400000000ff */
[----:B------:R-:W-:-:S03]  /*5fb0*/  LEA.HI.X R89, R8, R11, R9, 0x1, P2 ;  /* 0x0000000b08597211 */ /* 0x000fc600010f0c09 */
[----:B------:R0:W-:Y:S04]  /*5fc0*/  @P1 STG.E.U16 desc[UR36][R170.64+0xf2], R151 ;  /* 0x0000f297aa001986 */ /* 0x0001e8000c101524 */
[----:B------:R-:W2:Y:S01]  /*5fd0*/  @P3 LDG.E.LTC128B.U16 R154, desc[UR36][R88.64] ;  /* 0x00000024589a3981 */ /* 0x000ea2000c1e1520 */
[----:B------:R-:W-:Y:S01]  /*5fe0*/  IMAD.WIDE.U32 R8, R157, R14, R6 ;  /* 0x0000000e9d087225 */ /* 0x000fe200078e0006 */
[----:B------:R-:W-:Y:S01]  /*5ff0*/  SHF.L.U64.HI R95, R4, 0x8, R5 ;  /* 0x00000008045f7819 */ /* 0x000fe20000010205 */
[----:B------:R-:W-:Y:S01]  /*6000*/  BSSY B1, `(.L_x_160) ;  /* 0x0000011000017945 */ /* 0x000fe20003800000 */
[----:B------:R-:W-:Y:S01]  /*6010*/  ISETP.GT.AND P2, PT, R0, 0x1, P0 ;  /* 0x000000010000780c */ /* 0x000fe20000744270 */
[----:B------:R-:W-:Y:S02]  /*6020*/  IMAD.IADD R9, R97, 0x1, R9 ;  /* 0x0000000161097824 */ /* 0x000fe400078e0209 */
[----:B------:R-:W-:-:S02]  /*6030*/  IMAD.SHL.U32 R93, R4, 0x100, RZ ;  /* 0x00000100045d7824 */ /* 0x000fc400078e00ff */
[----:B------:R-:W-:-:S03]  /*6040*/  IMAD.WIDE.U32 R90, R23, R12, R8 ;  /* 0x0000000c175a7225 */ /* 0x000fc600078e0008 */
[----:B------:R-:W-:Y:S01]  /*6050*/  IADD3 R8, P1, R93, R160, RZ ;  /* 0x000000a05d087210 */ /* 0x000fe20007f3e0ff */
[----:B------:R-:W-:Y:S01]  /*6060*/  IMAD.IADD R5, R13, 0x1, R91 ;  /* 0x000000010d057824 */ /* 0x000fe200078e025b */
[----:B------:R-:W-:-:S03]  /*6070*/  LEA R4, P4, R90, R10, 0x1 ;  /* 0x0000000a5a047211 */ /* 0x000fc600078808ff */
[----:B------:R-:W-:Y:S01]  /*6080*/  IMAD.X R9, R95, 0x1, R161, P1 ;  /* 0x000000015f097824 */ /* 0x000fe200008e06a1 */
[----:B------:R-:W-:Y:S01]  /*6090*/  LEA.HI.X R5, R90, R11, R5, 0x1, P4 ;  /* 0x0000000b5a057211 */ /* 0x000fe200020f0c05 */
[----:B--2---:R-:W-:-:S05]  /*60a0*/  HADD2.F32 R15, -RZ, R154.H0_H0 ;  /* 0x2000009aff0f7230 */ /* 0x004fca0000004100 */
[----:B------:R-:W-:-:S04]  /*60b0*/  FMUL R15, R15, R156 ;  /* 0x0000009c0f0f7220 */ /* 0x000fc80000400000 */
[----:B------:R-:W-:-:S05]  /*60c0*/  FFMA R15, R24, R155, R15 ;  /* 0x0000009b180f7223 */ /* 0x000fca000000000f */
[----:B------:R-:W-:-:S05]  /*60d0*/  F2FP.F16.F32.PACK_AB R15, RZ, R15 ;  /* 0x0000000fff0f723e */ /* 0x000fca00000000ff */
[----:B------:R0:W-:Y:S01]  /*60e0*/  @P3 STG.E.U16 desc[UR36][R8.64], R15 ;  /* 0x0000000f08003986 */ /* 0x0001e2000c101524 */
[----:B------:R-:W-:Y:S05]  /*60f0*/  @!P2 BRA `(.L_x_161) ;  /* 0x000000000004a947 */ /* 0x000fea0003800000 */
[----:B------:R1:W5:Y:S02]  /*6100*/  LDG.E.LTC128B.U16 R154, desc[UR36][R4.64+0x2] ;  /* 0x00000224049a7981 */ /* 0x000364000c1e1520 */
.L_x_161:
[----:B------:R-:W-:Y:S05]  /*6110*/  BSYNC B1 ;  /* 0x0000000000017941 */ /* 0x000fea0003800000 */
.L_x_160:
[----:B0----5:R-:W-:Y:S01]  /*6120*/  HADD2.F32 R15, -RZ, R154.H0_H0 ;  /* 0x2000009aff0f7230 */ /* 0x021fe20000004100 */
[----:B------:R-:W-:Y:S01]  /*6130*/  ISETP.GT.AND P1, PT, R3, 0x88, PT ;  /* 0x000000880300780c */ /* 0x000fe20003f24270 */
[----:B------:R-:W-:Y:S03]  /*6140*/  BSSY B1, `(.L_x_162) ;  /* 0x000000f000017945 */ /* 0x000fe60003800000 */
[----:B------:R-:W-:Y:S01]  /*6150*/  FMUL R24, R15, R156 ;  /* 0x0000009c0f187220 */ /* 0x000fe20000400000 */
[----:B------:R-:W-:Y:S01]  /*6160*/  IMAD.WIDE.U32 R14, R157, R14, R164 ;  /* 0x0000000e9d0e7225 */ /* 0x000fe200078e00a4 */
[----:B------:R-:W-:-:S03]  /*6170*/  ISETP.GT.AND P3, PT, R0, RZ, P1 ;  /* 0x000000ff0000720c */ /* 0x000fc60000f64270 */
[----:B------:R-:W-:Y:S01]  /*6180*/  FFMA R24, R25, R155, R24 ;  /* 0x0000009b19187223 */ /* 0x000fe20000000018 */
[----:B------:R-:W-:Y:S01]  /*6190*/  IMAD.IADD R97, R97, 0x1, R15 ;  /* 0x0000000161617824 */ /* 0x000fe200078e020f */
[-C--:B------:R-:W-:Y:S02]  /*61a0*/  IADD3 R21, P5, R20, R14.reuse, RZ ;  /* 0x0000000e14157210 */ /* 0x080fe40007fbe0ff */
[----:B------:R-:W-:Y:S02]  /*61b0*/  IADD3 R20, P4, R6, R14, RZ ;  /* 0x0000000e06147210 */ /* 0x000fe40007f9e0ff */
[----:B------:R-:W-:Y:S01]  /*61c0*/  F2FP.F16.F32.PACK_AB R24, RZ, R24 ;  /* 0x00000018ff18723e */ /* 0x000fe200000000ff */
[----:B------:R-:W-:Y:S01]  /*61d0*/  IMAD.X R158, R97, 0x1, R159, P5 ;  /* 0x00000001619e7824 */ /* 0x000fe200028e069f */
[----:B------:R-:W-:-:S03]  /*61e0*/  LEA R14, P5, R21, R10, 0x1 ;  /* 0x0000000a150e7211 */ /* 0x000fc600078a08ff */
[----:B------:R0:W-:Y:S01]  /*61f0*/  @P2 STG.E.U16 desc[UR36][R8.64+0x2], R24 ;  /* 0x0000021808002986 */ /* 0x0001e2000c101524 */
[----:B------:R-:W-:Y:S01]  /*6200*/  LEA.HI.X R15, R21, R11, R158, 0x1, P5 ;  /* 0x0000000b150f7211 */ /* 0x000fe200028f0c9e */
[----:B------:R-:W-:Y:S08]  /*6210*/  @!P3 BRA `(.L_x_163) ;  /* 0x000000000004b947 */ /* 0x000ff00003800000 */
[----:B------:R2:W5:Y:S02]  /*6220*/  LDG.E.LTC128B.U16 R154, desc[UR36][R14.64] ;  /* 0x000000240e9a7981 */ /* 0x000564000c1e1520 */
.L_x_163:
[----:B------:R-:W-:Y:S05]  /*6230*/  BSYNC B1 ;  /* 0x0000000000017941 */ /* 0x000fea0003800000 */
.L_x_162:
[----:B-----5:R-:W-:Y:S01]  /*6240*/  HADD2.F32 R3, -RZ, R154.H0_H0 ;  /* 0x2000009aff037230 */ /* 0x020fe20000004100 */
[----:B------:R-:W-:Y:S01]  /*6250*/  IADD3.X R21, R7, R97, RZ, P4, !PT ;  /* 0x0000006107157210 */ /* 0x000fe200027fe4ff */
[----:B------:R-:W-:Y:S01]  /*6260*/  BSSY B1, `(.L_x_164) ;  /* 0x000000e000017945 */ /* 0x000fe20003800000 */
[----:B------:R-:W-:Y:S02]  /*6270*/  IADD3 R6, P4, R8, R167, RZ ;  /* 0x000000a708067210 */ /* 0x000fe40007f9e0ff */
[----:B------:R-:W-:Y:S01]  /*6280*/  FMUL R3, R3, R156 ;  /* 0x0000009c03037220 */ /* 0x000fe20000400000 */
[----:B------:R-:W-:Y:S01]  /*6290*/  ISETP.GT.AND P2, PT, R0, 0x1, P1 ;  /* 0x000000010000780c */ /* 0x000fe20000f44270 */
[----:B--2---:R-:W-:-:S04]  /*62a0*/  IMAD.WIDE.U32 R14, R23, R12, R20 ;  /* 0x0000000c170e7225 */ /* 0x004fc800078e0014 */
[----:B------:R-:W-:Y:S01]  /*62b0*/  FFMA R3, R26, R155, R3 ;  /* 0x0000009b1a037223 */ /* 0x000fe20000000003 */
[----:B------:R-:W-:Y:S01]  /*62c0*/  IMAD.X R7, R9, 0x1, R169, P4 ;  /* 0x0000000109077824 */ /* 0x000fe200020e06a9 */
[----:B------:R-:W-:Y:S01]  /*62d0*/  LEA R10, P5, R14, R10, 0x1 ;  /* 0x0000000a0e0a7211 */ /* 0x000fe200078a08ff */
[----:B------:R-:W-:Y:S02]  /*62e0*/  IMAD.IADD R13, R13, 0x1, R15 ;  /* 0x000000010d0d7824 */ /* 0x000fe400078e020f */
[----:B------:R-:W-:-:S03]  /*62f0*/  F2FP.F16.F32.PACK_AB R3, RZ, R3 ;  /* 0x00000003ff03723e */ /* 0x000fc600000000ff */
[----:B------:R-:W-:Y:S02]  /*6300*/  LEA.HI.X R11, R14, R11, R13, 0x1, P5 ;  /* 0x0000000b0e0b7211 */ /* 0x000fe400028f0c0d */
[----:B------:R2:W-:Y:S01]  /*6310*/  @P3 STG.E.U16 desc[UR36][R6.64], R3 ;  /* 0x0000000306003986 */ /* 0x0005e2000c101524 */
[----:B------:R-:W-:Y:S05]  /*6320*/  @!P2 BRA `(.L_x_165) ;  /* 0x000000000004a947 */ /* 0x000fea0003800000 */
[----:B------:R0:W5:Y:S02]  /*6330*/  LDG.E.LTC128B.U16 R154, desc[UR36][R10.64+0x2] ;  /* 0x000002240a9a7981 */ /* 0x000164000c1e1520 */
.L_x_165:
[----:B------:R-:W-:Y:S05]  /*6340*/  BSYNC B1 ;  /* 0x0000000000017941 */ /* 0x000fea0003800000 */
.L_x_164:
[----:B--2--5:R-:W-:Y:S01]  /*6350*/  HADD2.F32 R3, -RZ, R154.H0_H0 ;  /* 0x2000009aff037230 */ /* 0x024fe20000004100 */
[----:B------:R-:W-:Y:S01]  /*6360*/  ISETP.GT.AND P3, PT, R0, 0x8, P0 ;  /* 0x000000080000780c */ /* 0x000fe20000764270 */
[----:B------:R-:W-:Y:S03]  /*6370*/  BSSY B1, `(.L_x_166) ;  /* 0x0000007000017945 */ /* 0x000fe60003800000 */
[----:B------:R-:W-:-:S04]  /*6380*/  FMUL R12, R3, R156 ;  /* 0x0000009c030c7220 */ /* 0x000fc80000400000 */
[----:B------:R-:W-:-:S05]  /*6390*/  FFMA R12, R27, R155, R12 ;  /* 0x0000009b1b0c7223 */ /* 0x000fca000000000c */
[----:B------:R-:W-:-:S05]  /*63a0*/  F2FP.F16.F32.PACK_AB R12, RZ, R12 ;  /* 0x0000000cff0c723e */ /* 0x000fca00000000ff */
[----:B------:R2:W-:Y:S01]  /*63b0*/  @P2 STG.E.U16 desc[UR36][R6.64+0x2], R12 ;  /* 0x0000020c06002986 */ /* 0x0005e2000c101524 */
[----:B------:R-:W-:Y:S05]  /*63c0*/  @!P3 BRA `(.L_x_167) ;  /* 0x000000000004b947 */ /* 0x000fea0003800000 */
[----:B------:R0:W5:Y:S02]  /*63d0*/  LDG.E.LTC128B.U16 R154, desc[UR36][R4.64+0x10] ;  /* 0x00001024049a7981 */ /* 0x000164000c1e1520 */
.L_x_167:
[----:B------:R-:W-:Y:S05]  /*63e0*/  BSYNC B1 ;  /* 0x0000000000017941 */ /* 0x000fea0003800000 */
.L_x_166:
[----:B-----5:R-:W-:Y:S01]  /*63f0*/  HADD2.F32 R3, -RZ, R154.H0_H0 ;  /* 0x2000009aff037230 */ /* 0x020fe20000004100 */
[----:B------:R-:W-:Y:S01]  /*6400*/  ISETP.GT.AND P2, PT, R0, 0x9, P0 ;  /* 0x000000090000780c */ /* 0x000fe20000744270 */
[----:B--2---:R-:W-:Y:S01]  /*6410*/  IMAD.MOV.U32 R6, RZ, RZ, R8 ;  /* 0x000000ffff067224 */ /* 0x004fe200078e0008 */
[----:B------:R-:W-:Y:S01]  /*6420*/  BSSY B1, `(.L_x_168) ;  /* 0x0000008000017945 */ /* 0x000fe20003800000 */
[----:B------:R-:W-:Y:S02]  /*6430*/  IMAD.MOV.U32 R7, RZ, RZ, R9 ;  /* 0x000000ffff077224 */ /* 0x000fe400078e0009 */
[----:B------:R-:W-:-:S04]  /*6440*/  FMUL R3, R3, R156 ;  /* 0x0000009c03037220 */ /* 0x000fc80000400000 */
[----:B------:R-:W-:-:S05]  /*6450*/  FFMA R3, R28, R155, R3 ;  /* 0x0000009b1c037223 */ /* 0x000fca0000000003 */
[----:B------:R-:W-:-:S05]  /*6460*/  F2FP.F16.F32.PACK_AB R3, RZ, R3 ;  /* 0x00000003ff03723e */ /* 0x000fca00000000ff */
[----:B------:R2:W-:Y:S01]  /*6470*/  @P3 STG.E.U16 desc[UR36][R6.64+0x10], R3 ;  /* 0x0000100306003986 */ /* 0x0005e2000c101524 */
[----:B------:R-:W-:Y:S05]  /*6480*/  @!P2 BRA `(.L_x_169) ;  /* 0x000000000004a947 */ /* 0x000fea0003800000 */
[----:B------:R0:W5:Y:S02]  /*6490*/  LDG.E.LTC128B.U16 R154, desc[UR36][R4.64+0x12] ;  /* 0x00001224049a7981 */ /* 0x000164000c1e1520 */
.L_x_169:
[----:B------:R-:W-:Y:S05]  /*64a0*/  BSYNC B1 ;  /* 0x0000000000017941 */ /* 0x000fea0003800000 */
.L_x_168:
        /* <DEDUP_REMOVED lines=9> */
.L_x_171:
[----:B------:R-:W-:Y:S05]  /*6540*/  BSYNC B1 ;  /* 0x0000000000017941 */ /* 0x000fea0003800000 */
.L_x_170:
[----:B-----5:R-:W-:Y:S01]  /*6550*/  HADD2.F32 R3, -RZ, R154.H0_H0 ;  /* 0x2000009aff037230 */ /* 0x020fe20000004100 */
[----:B0-----:R-:W-:Y:S01]  /*6560*/  IADD3 R8, P3, R167, R8, RZ ;  /* 0x00000008a7087210 */ /* 0x001fe20007f7e0ff */
[----:B------:R-:W-:Y:S01]  /*6570*/  BSSY B1, `(.L_x_172) ;  /* 0x0000009000017945 */ /* 0x000fe20003800000 */
[----:B------:R-:W-:Y:S02]  /*6580*/  ISETP.GT.AND P2, PT, R0, 0x9, P1 ;  /* 0x000000090000780c */ /* 0x000fe40000f44270 */
[----:B------:R-:W-:Y:S01]  /*6590*/  FMUL R3, R3, R156 ;  /* 0x0000009c03037220 */ /* 0x000fe20000400000 */
[----:B------:R-:W-:-:S03]  /*65a0*/  IMAD.X R9, R169, 0x1, R9, P3 ;  /* 0x00000001a9097824 */ /* 0x000fc600018e0609 */
[----:B------:R-:W-:-:S05]  /*65b0*/  FFMA R3, R30, R155, R3 ;  /* 0x0000009b1e037223 */ /* 0x000fca0000000003 */
[----:B------:R-:W-:-:S05]  /*65c0*/  F2FP.F16.F32.PACK_AB R3, RZ, R3 ;  /* 0x00000003ff03723e */ /* 0x000fca00000000ff */
[----:B------:R0:W-:Y:S01]  /*65d0*/  @P4 STG.E.U16 desc[UR36][R8.64+0x10], R3 ;  /* 0x0000100308004986 */ /* 0x0001e2000c101524 */
[----:B------:R-:W-:Y:S05]  /*65e0*/  @!P2 BRA `(.L_x_173) ;  /* 0x000000000004a947 */ /* 0x000fea0003800000 */
[----:B------:R0:W5:Y:S02]  /*65f0*/  LDG.E.LTC128B.U16 R154, desc[UR36][R10.64+0x12] ;  /* 0x000012240a9a7981 */ /* 0x000164000c1e1520 */
.L_x_173:
[----:B------:R-:W-:Y:S05]  /*6600*/  BSYNC B1 ;  /* 0x0000000000017941 */ /* 0x000fea0003800000 */
.L_x_172:
[----:B0----5:R-:W-:Y:S01]  /*6610*/  HADD2.F32 R3, -RZ, R154.H0_H0 ;  /* 0x2000009aff037230 */ /* 0x021fe20000004100 */
[----:B------:R-:W-:Y:S01]  /*6620*/  ISETP.GT.AND P3, PT, R0, 0x10, P0 ;  /* 0x000000100000780c */ /* 0x000fe20000764270 */
[----:B------:R-:W-:Y:S03]  /*6630*/  BSSY B1, `(.L_x_174) ;  /* 0x0000009000017945 */ /* 0x000fe60003800000 */
[----:B------:R-:W-:-:S04]  /*6640*/  FMUL R8, R3, R156 ;  /* 0x0000009c03087220 */ /* 0x000fc80000400000 */
[----:B------:R-:W-:Y:S01]  /*6650*/  FFMA R31, R31, R155, R8 ;  /* 0x0000009b1f1f7223 */ /* 0x000fe20000000008 */
[----:B------:R-:W-:-:S04]  /*6660*/  IADD3 R8, P4, P5, R167, R160, R93 ;  /* 0x000000a0a7087210 */ /* 0x000fc80007d9e05d */
[----:B------:R-:W-:Y:S02]  /*6670*/  F2FP.F16.F32.PACK_AB R31, RZ, R31 ;  /* 0x0000001fff1f723e */ /* 0x000fe400000000ff */
[----:B------:R-:W-:-:S05]  /*6680*/  IADD3.X R9, R169, R161, R95, P4, P5 ;  /* 0x000000a1a9097210 */ /* 0x000fca00027ea45f */
[----:B------:R0:W-:Y:S01]  /*6690*/  @P2 STG.E.U16 desc[UR36][R8.64+0x12], R31 ;  /* 0x0000121f08002986 */ /* 0x0001e2000c101524 */
[----:B------:R-:W-:Y:S05]  /*66a0*/  @!P3 BRA `(.L_x_175) ;  /* 0x000000000004b947 */ /* 0x000fea0003800000 */
[----:B------:R0:W5:Y:S02]  /*66b0*/  LDG.E.LTC128B.U16 R154, desc[UR36][R4.64+0x20] ;  /* 0x00002024049a7981 */ /* 0x000164000c1e1520 */
.L_x_175:
[----:B------:R-:W-:Y:S05]  /*66c0*/  BSYNC B1 ;  /* 0x0000000000017941 */ /* 0x000fea0003800000 */
.L_x_174:
[----:B-----5:R-:W-:Y:S01]  /*66d0*/  HADD2.F32 R3, -RZ, R154.H0_H0 ;  /* 0x2000009aff037230 */ /* 0x020fe20000004100 */
        /* <DEDUP_REMOVED lines=8> */
.L_x_177:
[----:B------:R-:W-:Y:S05]  /*6760*/  BSYNC B1 ;  /* 0x0000000000017941 */ /* 0x000fea0003800000 */
.L_x_176:
[----:B0----5:R-:W-:Y:S01]  /*6770*/  HADD2.F32 R3, -RZ, R154.H0_H0 ;  /* 0x2000009aff037230 */ /* 0x021fe20000004100 */
[----:B------:R-:W-:Y:S01]  /*6780*/  ISETP.GT.AND P3, PT, R0, 0x10, P1 ;  /* 0x000000100000780c */ /* 0x000fe20000f64270 */
[----:B------:R-:W-:Y:S03]  /*6790*/  BSSY B1, `(.L_x_178) ;  /* 0x0000007000017945 */ /* 0x000fe60003800000 */
[----:B--2---:R-:W-:-:S04]  /*67a0*/  FMUL R12, R3, R156 ;  /* 0x0000009c030c7220 */ /* 0x004fc80000400000 */
[----:B------:R-:W-:-:S05]  /*67b0*/  FFMA R12, R33, R155, R12 ;  /* 0x0000009b210c7223 */ /* 0x000fca000000000c */
[----:B------:R-:W-:-:S05]  /*67c0*/  F2FP.F16.F32.PACK_AB R12, RZ, R12 ;  /* 0x0000000cff0c723e */ /* 0x000fca00000000ff */
[----:B------:R0:W-:Y:S01]  /*67d0*/  @P2 STG.E.U16 desc[UR36][R6.64+0x22], R12 ;  /* 0x0000220c06002986 */ /* 0x0001e2000c101524 */
[----:B------:R-:W-:Y:S05]  /*67e0*/  @!P3 BRA `(.L_x_179) ;  /* 0x000000000004b947 */ /* 0x000fea0003800000 */
[----:B------:R2:W5:Y:S02]  /*67f0*/  LDG.E.LTC128B.U16 R154, desc[UR36][R10.64+0x20] ;  /* 0x000020240a9a7981 */ /* 0x000564000c1e1520 */
.L_x_179:
[----:B------:R-:W-:Y:S05]  /*6800*/  BSYNC B1 ;  /* 0x0000000000017941 */ /* 0x000fea0003800000 */
.L_x_178:
        /* <DEDUP_REMOVED lines=9> */
.L_x_181:
[----:B------:R-:W-:Y:S05]  /*68a0*/  BSYNC B1 ;  /* 0x0000000000017941 */ /* 0x000fea0003800000 */
.L_x_180:
[----:B0----5:R-:W-:Y:S01]  /*68b0*/  HADD2.F32 R3, -RZ, R154.H0_H0 ;  /* 0x2000009aff037230 */ /* 0x021fe20000004100 */
        /* <DEDUP_REMOVED lines=8> */
.L_x_183:
[----:B------:R-:W-:Y:S05]  /*6940*/  BSYNC B1 ;  /* 0x0000000000017941 */ /* 0x000fea0003800000 */
.L_x_182:
        /* <DEDUP_REMOVED lines=9> */
.L_x_185:
[----:B------:R-:W-:Y:S05]  /*69e0*/  BSYNC B1 ;  /* 0x0000000000017941 */ /* 0x000fea0003800000 */
.L_x_184:
        /* <DEDUP_REMOVED lines=9> */
.L_x_187:
[----:B------:R-:W-:Y:S05]  /*6a80*/  BSYNC B1 ;  /* 0x0000000000017941 */ /* 0x000fea0003800000 */
.L_x_186:
        /* <DEDUP_REMOVED lines=9> */
.L_x_189:
[----:B------:R-:W-:Y:S05]  /*6b20*/  BSYNC B1 ;  /* 0x0000000000017941 */ /* 0x000fea0003800000 */
.L_x_188:
        /* <DEDUP_REMOVED lines=9> */
.L_x_191:
[----:B------:R-:W-:Y:S05]  /*6bc0*/  BSYNC B1 ;  /* 0x0000000000017941 */ /* 0x000fea0003800000 */
.L_x_190:
        /* <DEDUP_REMOVED lines=9> */
.L_x_193:
[----:B------:R-:W-:Y:S05]  /*6c60*/  BSYNC B1 ;  /* 0x0000000000017941 */ /* 0x000fea0003800000 */
.L_x_192:
        /* <DEDUP_REMOVED lines=9> */
.L_x_195:
[----:B------:R-:W-:Y:S05]  /*6d00*/  BSYNC B1 ;  /* 0x0000000000017941 */ /* 0x000fea0003800000 */
.L_x_194:
        /* <DEDUP_REMOVED lines=9> */
.L_x_197:
[----:B------:R-:W-:Y:S05]  /*6da0*/  BSYNC B1 ;  /* 0x0000000000017941 */ /* 0x000fea0003800000 */
.L_x_196:
        /* <DEDUP_REMOVED lines=9> */
.L_x_199:
[----:B------:R-:W-:Y:S05]  /*6e40*/  BSYNC B1 ;  /* 0x0000000000017941 */ /* 0x000fea0003800000 */
.L_x_198:
        /* <DEDUP_REMOVED lines=9> */
.L_x_201:
[----:B------:R-:W-:Y:S05]  /*6ee0*/  BSYNC B1 ;  /* 0x0000000000017941 */ /* 0x000fea0003800000 */
.L_x_200:
        /* <DEDUP_REMOVED lines=9> */
.L_x_203:
[----:B------:R-:W-:Y:S05]  /*6f80*/  BSYNC B1 ;  /* 0x0000000000017941 */ /* 0x000fea0003800000 */
.L_x_202:
        /* <DEDUP_REMOVED lines=9> */
.L_x_205:
[----:B------:R-:W-:Y:S05]  /*7020*/  BSYNC B1 ;  /* 0x0000000000017941 */ /* 0x000fea0003800000 */
.L_x_204:
        /* <DEDUP_REMOVED lines=9> */
.L_x_207:
[----:B------:R-:W-:Y:S05]  /*70c0*/  BSYNC B1 ;  /* 0x0000000000017941 */ /* 0x000fea0003800000 */
.L_x_206:
        /* <DEDUP_REMOVED lines=9> */
.L_x_209:
[----:B------:R-:W-:Y:S05]  /*7160*/  BSYNC B1 ;  /* 0x0000000000017941 */ /* 0x000fea0003800000 */
.L_x_208:
        /* <DEDUP_REMOVED lines=9> */
.L_x_211:
[----:B------:R-:W-:Y:S05]  /*7200*/  BSYNC B1 ;  /* 0x0000000000017941 */ /* 0x000fea0003800000 */
.L_x_210:
        /* <DEDUP_REMOVED lines=9> */
.L_x_213:
[----:B------:R-:W-:Y:S05]  /*72a0*/  BSYNC B1 ;  /* 0x0000000000017941 */ /* 0x000fea0003800000 */
.L_x_212:
        /* <DEDUP_REMOVED lines=9> */
.L_x_215:
[----:B------:R-:W-:Y:S05]  /*7340*/  BSYNC B1 ;  /* 0x0000000000017941 */ /* 0x000fea0003800000 */
.L_x_214:
        /* <DEDUP_REMOVED lines=9> */
.L_x_217:
[----:B------:R-:W-:Y:S05]  /*73e0*/  BSYNC B1 ;  /* 0x0000000000017941 */ /* 0x000fea0003800000 */
.L_x_216:
        /* <DEDUP_REMOVED lines=9> */
.L_x_219:
[----:B------:R-:W-:Y:S05]  /*7480*/  BSYNC B1 ;  /* 0x0000000000017941 */ /* 0x000fea0003800000 */
.L_x_218:
        /* <DEDUP_REMOVED lines=9> */
.L_x_221:
[----:B------:R-:W-:Y:S05]  /*7520*/  BSYNC B1 ;  /* 0x0000000000017941 */ /* 0x000fea0003800000 */
.L_x_220:
        /* <DEDUP_REMOVED lines=9> */
.L_x_223:
[----:B------:R-:W-:Y:S05]  /*75c0*/  BSYNC B1 ;  /* 0x0000000000017941 */ /* 0x000fea0003800000 */
.L_x_222:
        /* <DEDUP_REMOVED lines=9> */
.L_x_225:
[----:B------:R-:W-:Y:S05]  /*7660*/  BSYNC B1 ;  /* 0x0000000000017941 */ /* 0x000fea0003800000 */
.L_x_224:
        /* <DEDUP_REMOVED lines=9> */
.L_x_227:
[----:B------:R-:W-:Y:S05]  /*7700*/  BSYNC B1 ;  /* 0x0000000000017941 */ /* 0x000fea0003800000 */
.L_x_226:
        /* <DEDUP_REMOVED lines=9> */
.L_x_229:
[----:B------:R-:W-:Y:S05]  /*77a0*/  BSYNC B1 ;  /* 0x0000000000017941 */ /* 0x000fea0003800000 */
.L_x_228:
        /* <DEDUP_REMOVED lines=9> */
.L_x_231:
[----:B------:R-:W-:Y:S05]  /*7840*/  BSYNC B1 ;  /* 0x0000000000017941 */ /* 0x000fea0003800000 */
.L_x_230:
        /* <DEDUP_REMOVED lines=9> */
.L_x_233:
[----:B------:R-:W-:Y:S05]  /*78e0*/  BSYNC B1 ;  /* 0x0000000000017941 */ /* 0x000fea0003800000 */
.L_x_232:
        /* <DEDUP_REMOVED lines=9> */
.L_x_235:
[----:B------:R-:W-:Y:S05]  /*7980*/  BSYNC B1 ;  /* 0x0000000000017941 */ /* 0x000fea0003800000 */
.L_x_234:
        /* <DEDUP_REMOVED lines=9> */
.L_x_237:
[----:B------:R-:W-:Y:S05]  /*7a20*/  BSYNC B1 ;  /* 0x0000000000017941 */ /* 0x000fea0003800000 */
.L_x_236:
        /* <DEDUP_REMOVED lines=9> */
.L_x_239:
[----:B------:R-:W-:Y:S05]  /*7ac0*/  BSYNC B1 ;  /* 0x0000000000017941 */ /* 0x000fea0003800000 */
.L_x_238:
        /* <DEDUP_REMOVED lines=9> */
.L_x_241:
[----:B------:R-:W-:Y:S05]  /*7b60*/  BSYNC B1 ;  /* 0x0000000000017941 */ /* 0x000fea0003800000 */
.L_x_240:
        /* <DEDUP_REMOVED lines=9> */
.L_x_243:
[----:B------:R-:W-:Y:S05]  /*7c00*/  BSYNC B1 ;  /* 0x0000000000017941 */ /* 0x000fea0003800000 */
.L_x_242:
        /* <DEDUP_REMOVED lines=9> */
.L_x_245:
[----:B------:R-:W-:Y:S05]  /*7ca0*/  BSYNC B1 ;  /* 0x0000000000017941 */ /* 0x000fea0003800000 */
.L_x_244:
        /* <DEDUP_REMOVED lines=9> */
.L_x_247:
[----:B------:R-:W-:Y:S05]  /*7d40*/  BSYNC B1 ;  /* 0x0000000000017941 */ /* 0x000fea0003800000 */
.L_x_246:
        /* <DEDUP_REMOVED lines=9> */
.L_x_249:
[----:B------:R-:W-:Y:S05]  /*7de0*/  BSYNC B1 ;  /* 0x0000000000017941 */ /* 0x000fea0003800000 */
.L_x_248:
        /* <DEDUP_REMOVED lines=9> */
.L_x_251:
[----:B------:R-:W-:Y:S05]  /*7e80*/  BSYNC B1 ;  /* 0x0000000000017941 */ /* 0x000fea0003800000 */
.L_x_250:
        /* <DEDUP_REMOVED lines=9> */
.L_x_253:
[----:B------:R-:W-:Y:S05]  /*7f20*/  BSYNC B1 ;  /* 0x0000000000017941 */ /* 0x000fea0003800000 */
.L_x_252:
        /* <DEDUP_REMOVED lines=9> */
.L_x_255:
[----:B------:R-:W-:Y:S05]  /*7fc0*/  BSYNC B1 ;  /* 0x0000000000017941 */ /* 0x000fea0003800000 */
.L_x_254:
        /* <DEDUP_REMOVED lines=9> */
.L_x_257:
[----:B------:R-:W-:Y:S05]  /*8060*/  BSYNC B1 ;  /* 0x0000000000017941 */ /* 0x000fea0003800000 */
.L_x_256:
        /* <DEDUP_REMOVED lines=9> */
.L_x_259:
[----:B------:R-:W-:Y:S05]  /*8100*/  BSYNC B1 ;  /* 0x0000000000017941 */ /* 0x000fea0003800000 */
.L_x_258:
        /* <DEDUP_REMOVED lines=9> */
.L_x_261:
[----:B------:R-:W-:Y:S05]  /*81a0*/  BSYNC B1 ;  /* 0x0000000000017941 */ /* 0x000fea0003800000 */
.L_x_260:
        /* <DEDUP_REMOVED lines=9> */
.L_x_263:
[----:B------:R-:W-:Y:S05]  /*8240*/  BSYNC B1 ;  /* 0x0000000000017941 */ /* 0x000fea0003800000 */
.L_x_262:
        /* <DEDUP_REMOVED lines=9> */
.L_x_265:
[----:B------:R-:W-:Y:S05]  /*82e0*/  BSYNC B1 ;  /* 0x0000000000017941 */ /* 0x000fea0003800000 */
.L_x_264:
        /* <DEDUP_REMOVED lines=9> */
.L_x_267:
[----:B------:R-:W-:Y:S05]  /*8380*/  BSYNC B1 ;  /* 0x0000000000017941 */ /* 0x000fea0003800000 */
.L_x_266:
        /* <DEDUP_REMOVED lines=9> */
.L_x_269:
[----:B------:R-:W-:Y:S05]  /*8420*/  BSYNC B1 ;  /* 0x0000000000017941 */ /* 0x000fea0003800000 */
.L_x_268:
        /* <DEDUP_REMOVED lines=9> */
.L_x_271:
[----:B------:R-:W-:Y:S05]  /*84c0*/  BSYNC B1 ;  /* 0x0000000000017941 */ /* 0x000fea0003800000 */
.L_x_270:
        /* <DEDUP_REMOVED lines=9> */
.L_x_273:
[----:B------:R-:W-:Y:S05]  /*8560*/  BSYNC B1 ;  /* 0x0000000000017941 */ /* 0x000fea0003800000 */
.L_x_272:
        /* <DEDUP_REMOVED lines=9> */
.L_x_275:
[----:B------:R-:W-:Y:S05]  /*8600*/  BSYNC B1 ;  /* 0x0000000000017941 */ /* 0x000fea0003800000 */
.L_x_274:
        /* <DEDUP_REMOVED lines=9> */
.L_x_277:
[----:B------:R-:W-:Y:S05]  /*86a0*/  BSYNC B1 ;  /* 0x0000000000017941 */ /* 0x000fea0003800000 */
.L_x_276:
        /* <DEDUP_REMOVED lines=9> */
.L_x_279:
[----:B------:R-:W-:Y:S05]  /*8740*/  BSYNC B1 ;  /* 0x0000000000017941 */ /* 0x000fea0003800000 */
.L_x_278:
        /* <DEDUP_REMOVED lines=9> */
.L_x_281:
[----:B------:R-:W-:Y:S05]  /*87e0*/  BSYNC B1 ;  /* 0x0000000000017941 */ /* 0x000fea0003800000 */
.L_x_280:
[----:B0----5:R-:W-:Y:S01]  /*87f0*/  HADD2.F32 R3, -RZ, R154.H0_H0 ;  /* 0x2000009aff037230 */ /* 0x021fe20000004100 */
[----:B------:R-:W-:Y:S01]  /*8800*/  ISETP.GT.AND P2, PT, R0, 0x78, P1 ;  /* 0x000000780000780c */ /* 0x000fe20000f44270 */
[----:B------:R-:W-:Y:S03]  /*8810*/  BSSY B1, `(.L_x_282) ;  /* 0x0000007000017945 */ /* 0x000fe60003800000 */
[----:B-1----:R-:W-:-:S04]  /*8820*/  FMUL R4, R3, R156 ;  /* 0x0000009c03047220 */ /* 0x002fc80000400000 */
[----:B------:R-:W-:-:S05]  /*8830*/  FFMA R4, R85, R155, R4 ;  /* 0x0000009b55047223 */ /* 0x000fca0000000004 */
[----:B------:R-:W-:-:S05]  /*8840*/  F2FP.F16.F32.PACK_AB R4, RZ, R4 ;  /* 0x00000004ff04723e */ /* 0x000fca00000000ff */
[----:B------:R0:W-:Y:S01]  /*8850*/  @P0 STG.E.U16 desc[UR36][R6.64+0xf2], R4 ;  /* 0x0000f20406000986 */ /* 0x0001e2000c101524 */
[----:B------:R-:W-:Y:S05]  /*8860*/  @!P2 BRA `(.L_x_283) ;  /* 0x000000000004a947 */ /* 0x000fea0003800000 */
[----:B------:R1:W5:Y:S02]  /*8870*/  LDG.E.LTC128B.U16 R154, desc[UR36][R10.64+0xf0] ;  /* 0x0000f0240a9a7981 */ /* 0x000364000c1e1520 */
.L_x_283:
[----:B------:R-:W-:Y:S05]  /*8880*/  BSYNC B1 ;  /* 0x0000000000017941 */ /* 0x000fea0003800000 */
.L_x_282:
[----:B-----5:R-:W-:Y:S01]  /*8890*/  HADD2.F32 R3, -RZ, R154.H0_H0 ;  /* 0x2000009aff037230 */ /* 0x020fe20000004100 */
[----:B------:R-:W-:Y:S01]  /*88a0*/  ISETP.GT.AND P1, PT, R0, 0x79, P1 ;  /* 0x000000790000780c */ /* 0x000fe20000f24270 */
[----:B0-----:R-:W-:Y:S01]  /*88b0*/  @P2 IMAD.MOV.U32 R4, RZ, RZ, R8 ;  /* 0x000000ffff042224 */ /* 0x001fe200078e0008 */
[----:B------:R-:W-:Y:S01]  /*88c0*/  BSSY B1, `(.L_x_284) ;  /* 0x0000008000017945 */ /* 0x000fe20003800000 */
[----:B------:R-:W-:Y:S02]  /*88d0*/  @P2 IMAD.MOV.U32 R5, RZ, RZ, R9 ;  /* 0x000000ffff052224 */ /* 0x000fe400078e0009 */
[----:B------:R-:W-:-:S04]  /*88e0*/  FMUL R3, R3, R156 ;  /* 0x0000009c03037220 */ /* 0x000fc80000400000 */
[----:B------:R-:W-:-:S05]  /*88f0*/  FFMA R3, R86, R155, R3 ;  /* 0x0000009b56037223 */ /* 0x000fca0000000003 */
[----:B------:R-:W-:-:S05]  /*8900*/  F2FP.F16.F32.PACK_AB R3, RZ, R3 ;  /* 0x00000003ff03723e */ /* 0x000fca00000000ff */
[----:B------:R0:W-:Y:S01]  /*8910*/  @P2 STG.E.U16 desc[UR36][R4.64+0xf0], R3 ;  /* 0x0000f00304002986 */ /* 0x0001e2000c101524 */
[----:B------:R-:W-:Y:S05]  /*8920*/  @!P1 BRA `(.L_x_285) ;  /* 0x0000000000049947 */ /* 0x000fea0003800000 */
[----:B------:R0:W5:Y:S02]  /*8930*/  LDG.E.LTC128B.U16 R154, desc[UR36][R10.64+0xf2] ;  /* 0x0000f2240a9a7981 */ /* 0x000164000c1e1520 */
.L_x_285:
[----:B------:R-:W-:Y:S05]  /*8940*/  BSYNC B1 ;  /* 0x0000000000017941 */ /* 0x000fea0003800000 */
.L_x_284:
[----:B------:R-:W-:Y:S05]  /*8950*/  @!P1 BRA `(.L_x_286) ;  /* 0x00000024004c9947 */ /* 0x000fea0003800000 */
[----:B0----5:R-:W-:-:S05]  /*8960*/  HADD2.F32 R3, -RZ, R154.H0_H0 ;  /* 0x2000009aff037230 */ /* 0x021fca0000004100 */
[----:B------:R-:W-:-:S04]  /*8970*/  FMUL R0, R3, R156 ;  /* 0x0000009c03007220 */ /* 0x000fc80000400000 */
[----:B------:R-:W-:-:S05]  /*8980*/  FFMA R0, R87, R155, R0 ;  /* 0x0000009b57007223 */ /* 0x000fca0000000000 */
[----:B------:R-:W-:-:S05]  /*8990*/  F2FP.F16.F32.PACK_AB R0, RZ, R0 ;  /* 0x00000000ff00723e */ /* 0x000fca00000000ff */
[----:B------:R0:W-:Y:S01]  /*89a0*/  STG.E.U16 desc[UR36][R8.64+0xf2], R0 ;  /* 0x0000f20008007986 */ /* 0x0001e2000c101524 */
[----:B------:R-:W-:Y:S05]  /*89b0*/  BRA `(.L_x_286) ;  /* 0x0000002400347947 */ /* 0x000fea0003800000 */
.L_x_35:
[----:B------:R-:W-:Y:S01]  /*89c0*/  ULDC.64 UR4, c[0x0][0x5c0] ;  /* 0x0001700000047ab9 */ /* 0x000fe20000000a00 */
[-C--:B------:R-:W-:Y:S01]  /*89d0*/  FMUL R88, R88, R155.reuse ;  /* 0x0000009b58587220 */ /* 0x080fe20000400000 */
[----:B------:R-:W-:Y:S01]  /*89e0*/  LEA R6, P0, R168, UR4, 0x1 ;  /* 0x00000004a8067c11 */ /* 0x000fe2000f8008ff */
[-C--:B------:R-:W-:Y:S01]  /*89f0*/  FMUL R89, R89, R155.reuse ;  /* 0x0000009b59597220 */ /* 0x080fe20000400000 */
[----:B------:R-:W-:Y:S01]  /*8a00*/  ISETP.GT.AND P2, PT, R0, 0x1, P3 ;  /* 0x000000010000780c */ /* 0x000fe20001f44270 */
[-C--:B------:R-:W-:Y:S01]  /*8a10*/  FMUL R90, R90, R155.reuse ;  /* 0x0000009b5a5a7220 */ /* 0x080fe20000400000 */
[----:B------:R-:W-:Y:S01]  /*8a20*/  LEA.HI.X R7, R168, UR5, R167, 0x1, P0 ;  /* 0x00000005a8077c11 */ /* 0x000fe200080f0ca7 */
[-C--:B------:R-:W-:Y:S01]  /*8a30*/  FMUL R91, R91, R155.reuse ;  /* 0x0000009b5b5b7220 */ /* 0x080fe20000400000 */
[----:B------:R-:W-:Y:S01]  /*8a40*/  ISETP.GT.AND P0, PT, R3, 0x8, PT ;  /* 0x000000080300780c */ /* 0x000fe20003f04270 */
[-C--:B------:R-:W-:Y:S01]  /*8a50*/  FMUL R92, R92, R155.reuse ;  /* 0x0000009b5c5c7220 */ /* 0x080fe20000400000 */
[----:B------:R-:W-:Y:S01]  /*8a60*/  F2FP.F16.F32.PACK_AB R88, RZ, R88 ;  /* 0x00000058ff58723e */ /* 0x000fe200000000ff */
[-C--:B------:R-:W-:Y:S01]  /*8a70*/  FMUL R93, R93, R155.reuse ;  /* 0x0000009b5d5d7220 */ /* 0x080fe20000400000 */
[----:B------:R-:W-:Y:S01]  /*8a80*/  SHF.L.U32 R11, R4, 0x4, RZ ;  /* 0x00000004040b7819 */ /* 0x000fe200000006ff */
[-C--:B------:R-:W-:Y:S01]  /*8a90*/  FMUL R94, R94, R155.reuse ;  /* 0x0000009b5e5e7220 */ /* 0x080fe20000400000 */
[----:B------:R-:W-:Y:S01]  /*8aa0*/  ISETP.GT.AND P4, PT, R0, RZ, P0 ;  /* 0x000000ff0000720c */ /* 0x000fe20000784270 */
[----:B------:R-:W-:Y:S01]  /*8ab0*/  @P1 STG.E.U16 desc[UR36][R6.64], R88 ;  /* 0x0000005806001986 */ /* 0x000fe2000c101524 */
[----:B------:R-:W-:Y:S01]  /*8ac0*/  SHF.L.U64.HI R9, R4, 0x4, R5 ;  /* 0x0000000404097819 */ /* 0x000fe20000010205 */
[-C--:B------:R-:W-:Y:S01]  /*8ad0*/  FMUL R95, R95, R155.reuse ;  /* 0x0000009b5f5f7220 */ /* 0x080fe20000400000 */
[----:B------:R-:W-:Y:S01]  /*8ae0*/  IADD3 R12, P5, R11, R6, RZ ;  /* 0x000000060b0c7210 */ /* 0x000fe20007fbe0ff */
[-C--:B------:R-:W-:Y:S01]  /*8af0*/  FMUL R96, R96, R155.reuse ;  /* 0x0000009b60607220 */ /* 0x080fe20000400000 */
[----:B------:R-:W-:Y:S01]  /*8b00*/  ISETP.GT.AND P1, PT, R0, 0x1, P0 ;  /* 0x000000010000780c */ /* 0x000fe20000724270 */
[----:B------:R-:W-:Y:S01]  /*8b10*/  FMUL R97, R97, R155 ;  /* 0x0000009b61617220 */ /* 0x000fe20000400000 */
[----:B------:R-:W-:Y:S01]  /*8b20*/  F2FP.F16.F32.PACK_AB R89, RZ, R89 ;  /* 0x00000059ff59723e */ /* 0x000fe200000000ff */
[----:B------:R-:W-:Y:S01]  /*8b30*/  IMAD.X R13, R9, 0x1, R7, P5 ;  /* 0x00000001090d7824 */ /* 0x000fe200028e0607 */
[----:B------:R-:W-:Y:S01]  /*8b40*/  F2FP.F16.F32.PACK_AB R90, RZ, R90 ;  /* 0x0000005aff5a723e */ /* 0x000fe200000000ff */
[----:B------:R-:W-:Y:S01]  /*8b50*/  FMUL R98, R98, R155 ;  /* 0x0000009b62627220 */ /* 0x000fe20000400000 */
[----:B------:R-:W-:Y:S01]  /*8b60*/  F2FP.F16.F32.PACK_AB R91, RZ, R91 ;  /* 0x0000005bff5b723e */ /* 0x000fe200000000ff */
[----:B------:R-:W-:Y:S01]  /*8b70*/  @P2 STG.E.U16 desc[UR36][R6.64+0x2], R89 ;  /* 0x0000025906002986 */ /* 0x000fe2000c101524 */
[C---:B------:R-:W-:Y:S01]  /*8b80*/  ISETP.GT.AND P5, PT, R0.reuse, 0x9, P3 ;  /* 0x000000090000780c */ /* 0x040fe20001fa4270 */
[-C--:B------:R-:W-:Y:S01]  /*8b90*/  FMUL R99, R99, R155.reuse ;  /* 0x0000009b63637220 */ /* 0x080fe20000400000 */
[C---:B------:R-:W-:Y:S01]  /*8ba0*/  ISETP.GT.AND P2, PT, R0.reuse, 0x8, P0 ;  /* 0x000000080000780c */ /* 0x040fe20000744270 */
[----:B------:R-:W-:Y:S01]  /*8bb0*/  @P4 STG.E.U16 desc[UR36][R12.64], R90 ;  /* 0x0000005a0c004986 */ /* 0x000fe2000c101524 */
[----:B------:R-:W-:Y:S01]  /*8bc0*/  ISETP.GT.AND P4, PT, R0, 0x8, P3 ;  /* 0x000000080000780c */ /* 0x000fe20001f84270 */
[-C--:B------:R-:W-:Y:S01]  /*8bd0*/  FMUL R100, R100, R155.reuse ;  /* 0x0000009b64647220 */ /* 0x080fe20000400000 */
[----:B------:R-:W-:Y:S01]  /*8be0*/  F2FP.F16.F32.PACK_AB R92, RZ, R92 ;  /* 0x0000005cff5c723e */ /* 0x000fe200000000ff */
[----:B------:R-:W-:Y:S01]  /*8bf0*/  @P1 STG.E.U16 desc[UR36][R12.64+0x2], R91 ;  /* 0x0000025b0c001986 */ /* 0x000fe2000c101524 */
[----:B------:R-:W-:Y:S01]  /*8c00*/  ISETP.GT.AND P1, PT, R0, 0x9, P0 ;  /* 0x000000090000780c */ /* 0x000fe20000724270 */
[----:B------:R-:W-:Y:S01]  /*8c10*/  FMUL R101, R101, R155 ;  /* 0x0000009b65657220 */ /* 0x000fe20000400000 */
[----:B------:R-:W-:Y:S01]  /*8c20*/  F2FP.F16.F32.PACK_AB R93, RZ, R93 ;  /* 0x0000005dff5d723e */ /* 0x000fe200000000ff */
[-C--:B------:R-:W-:Y:S01]  /*8c30*/  FMUL R102, R102, R155.reuse ;  /* 0x0000009b66667220 */ /* 0x080fe20000400000 */
[----:B------:R-:W-:Y:S01]  /*8c40*/  F2FP.F16.F32.PACK_AB R94, RZ, R94 ;  /* 0x0000005eff5e723e */ /* 0x000fe200000000ff */
[----:B------:R-:W-:Y:S01]  /*8c50*/  FMUL R103, R103, R155 ;  /* 0x0000009b67677220 */ /* 0x000fe20000400000 */
[----:B------:R-:W-:Y:S01]  /*8c60*/  F2FP.F16.F32.PACK_AB R95, RZ, R95 ;  /* 0x0000005fff5f723e */ /* 0x000fe200000000ff */
[-C--:B------:R-:W-:Y:S01]  /*8c70*/  FMUL R104, R104, R155.reuse ;  /* 0x0000009b68687220 */ /* 0x080fe20000400000 */
[----:B------:R-:W-:Y:S01]  /*8c80*/  F2FP.F16.F32.PACK_AB R96, RZ, R96 ;  /* 0x00000060ff60723e */ /* 0x000fe200000000ff */
[----:B------:R-:W-:Y:S01]  /*8c90*/  @P4 STG.E.U16 desc[UR36][R6.64+0x10], R92 ;  /* 0x0000105c06004986 */ /* 0x000fe2000c101524 */
[C---:B------:R-:W-:Y:S01]  /*8ca0*/  ISETP.GT.AND P4, PT, R0.reuse, 0x10, P3 ;  /* 0x000000100000780c */ /* 0x040fe20001f84270 */
[----:B------:R-:W-:Y:S01]  /*8cb0*/  FMUL R105, R105, R155 ;  /* 0x0000009b69697220 */ /* 0x000fe20000400000 */
[----:B------:R-:W-:Y:S01]  /*8cc0*/  F2FP.F16.F32.PACK_AB R97, RZ, R97 ;  /* 0x00000061ff61723e */ /* 0x000fe200000000ff */
[----:B------:R-:W-:Y:S01]  /*8cd0*/  @P5 STG.E.U16 desc[UR36][R6.64+0x12], R93 ;  /* 0x0000125d06005986 */ /* 0x000fe2000c101524 */
[----:B------:R-:W-:Y:S01]  /*8ce0*/  ISETP.GT.AND P5, PT, R0, 0x11, P0 ;  /* 0x000000110000780c */ /* 0x000fe200007a4270 */
        /* <DEDUP_REMOVED lines=74> */
[----:B------:R-:W-:Y:S01]  /*9190*/  FMUL R127, R127, R155 ;  /* 0x0000009b7f7f7220 */ /* 0x000fe20000400000 */
[----:B------:R-:W-:Y:S01]  /*91a0*/  F2FP.F16.F32.PACK_AB R119, RZ, R119 ;  /* 0x00000077ff77723e */ /* 0x000fe200000000ff */
[-C--:B------:R-:W-:Y:S01]  /*91b0*/  FMUL R128, R128, R155.reuse ;  /* 0x0000009b80807220 */ /* 0x080fe20000400000 */
[----:B------:R-:W-:Y:S01]  /*91c0*/  F2FP.F16.F32.PACK_AB R120, RZ, R120 ;  /* 0x00000078ff78723e */ /* 0x000fe200000000ff */
        /* <DEDUP_REMOVED lines=62> */
[----:B------:R-:W-:Y:S01]  /*95b0*/  IMAD.SHL.U32 R23, R4, 0x100, RZ ;  /* 0x0000010004177824 */ /* 0x000fe200078e00ff */
[----:B------:R-:W-:Y:S01]  /*95c0*/  F2FP.F16.F32.PACK_AB R138, RZ, R138 ;  /* 0x0000008aff8a723e */ /* 0x000fe200000000ff */
[----:B------:R-:W-:Y:S01]  /*95d0*/  FMUL R146, R146, R155 ;  /* 0x0000009b92927220 */ /* 0x000fe20000400000 */
[----:B------:R-:W-:Y:S01]  /*95e0*/  F2FP.F16.F32.PACK_AB R139, RZ, R139 ;  /* 0x0000008bff8b723e */ /* 0x000fe200000000ff */
[-C--:B------:R-:W-:Y:S01]  /*95f0*/  FMUL R147, R147, R155.reuse ;  /* 0x0000009b93937220 */ /* 0x080fe20000400000 */
[----:B------:R-:W-:Y:S01]  /*9600*/  F2FP.F16.F32.PACK_AB R140, RZ, R140 ;  /* 0x0000008cff8c723e */ /* 0x000fe200000000ff */
[----:B------:R-:W-:Y:S01]  /*9610*/  @P1 STG.E.U16 desc[UR36][R6.64+0x90], R124 ;  /* 0x0000907c06001986 */ /* 0x000fe2000c101524 */
[----:B------:R-:W-:Y:S01]  /*9620*/  ISETP.GT.AND P1, PT, R0, 0x50, P3 ;  /* 0x000000500000780c */ /* 0x000fe20001f24270 */
[----:B------:R-:W-:Y:S01]  /*9630*/  FMUL R148, R148, R155 ;  /* 0x0000009b94947220 */ /* 0x000fe20000400000 */
[----:B------:R-:W-:Y:S01]  /*9640*/  F2FP.F16.F32.PACK_AB R141, RZ, R141 ;  /* 0x0000008dff8d723e */ /* 0x000fe200000000ff */
[----:B------:R-:W-:Y:S01]  /*9650*/  @P2 STG.E.U16 desc[UR36][R6.64+0x92], R125 ;  /* 0x0000927d06002986 */ /* 0x000fe2000c101524 */
[C---:B------:R-:W-:Y:S01]  /*9660*/  ISETP.GT.AND P2, PT, R0.reuse, 0x51, P3 ;  /* 0x000000510000780c */ /* 0x040fe20001f44270 */
        /* <DEDUP_REMOVED lines=12> */
[-C--:B------:R-:W-:Y:S01]  /*9730*/  FMUL R25, R25, R155.reuse ;  /* 0x0000009b19197220 */ /* 0x080fe20000400000 */
[----:B------:R-:W-:Y:S01]  /*9740*/  SHF.L.U64.HI R21, R4, 0x8, R5 ;  /* 0x0000000804157819 */ /* 0x000fe20000010205 */
[----:B------:R-:W-:Y:S01]  /*9750*/  @P2 STG.E.U16 desc[UR36][R6.64+0xa2], R129 ;  /* 0x0000a28106002986 */ /* 0x000fe2000c101524 */
[----:B------:R-:W-:Y:S01]  /*9760*/  ISETP.GT.AND P2, PT, R0, 0x59, P3 ;  /* 0x000000590000780c */ /* 0x000fe20001f44270 */
        /* <DEDUP_REMOVED lines=58> */
[----:B------:R-:W-:Y:S01]  /*9b10*/  @P2 STG.E.U16 desc[UR36][R12.64+0xd0], R142 ;  /* 0x0000d08e0c002986 */ /* 0x000fe2000c101524 */
        /* <DEDUP_REMOVED lines=10> */
[----:B------:R-:W-:Y:S01]  /*9bc0*/  ISETP.GT.AND P5, PT, R0, 0x70, P0 ;  /* 0x000000700000780c */ /* 0x000fe200007a4270 */
[----:B------:R-:W-:Y:S01]  /*9bd0*/  @P1 IMAD.MOV.U32 R4, RZ, RZ, R6 ;  /* 0x000000ffff041224 */ /* 0x000fe200078e0006 */
[----:B------:R-:W-:Y:S01]  /*9be0*/  F2FP.F16.F32.PACK_AB R38, RZ, R38 ;  /* 0x00000026ff26723e */ /* 0x000fe200000000ff */
[----:B------:R-:W-:Y:S01]  /*9bf0*/  @P1 IMAD.MOV.U32 R5, RZ, RZ, R7 ;  /* 0x000000ffff051224 */ /* 0x000fe200078e0007 */
[----:B------:R-:W-:Y:S01]  /*9c00*/  F2FP.F16.F32.PACK_AB R39, RZ, R39 ;  /* 0x00000027ff27723e */ /* 0x000fe200000000ff */
[-C--:B------:R-:W-:Y:S01]  /*9c10*/  FMUL R45, R45, R155.reuse ;  /* 0x0000009b2d2d7220 */ /* 0x080fe20000400000 */
[----:B------:R-:W-:Y:S01]  /*9c20*/  F2FP.F16.F32.PACK_AB R40, RZ, R40 ;  /* 0x00000028ff28723e */ /* 0x000fe200000000ff */
[-C--:B------:R-:W-:Y:S01]  /*9c30*/  FMUL R46, R46, R155.reuse ;  /* 0x0000009b2e2e7220 */ /* 0x080fe20000400000 */
[----:B------:R0:W-:Y:S01]  /*9c40*/  @P1 STG.E.U16 desc[UR36][R4.64+0xe2], R145 ;  /* 0x0000e29104001986 */ /* 0x0001e2000c101524 */
[----:B------:R-:W-:Y:S01]  /*9c50*/  IADD3 R14, P1, P2, R11, R6, R23 ;  /* 0x000000060b0e7210 */ /* 0x000fe20007a3e017 */
[----:B------:R-:W-:Y:S01]  /*9c60*/  FMUL R47, R47, R155 ;  /* 0x0000009b2f2f7220 */ /* 0x000fe20000400000 */
[----:B------:R-:W-:Y:S01]  /*9c70*/  F2FP.F16.F32.PACK_AB R41, RZ, R41 ;  /* 0x00000029ff29723e */ /* 0x000fe200000000ff */
[----:B------:R-:W-:Y:S01]  /*9c80*/  FMUL R48, R48, R155 ;  /* 0x0000009b30307220 */ /* 0x000fe20000400000 */
[----:B------:R-:W-:Y:S01]  /*9c90*/  IADD3.X R15, R9, R7, R21, P1, P2 ;  /* 0x00000007090f7210 */ /* 0x000fe20000fe4415 */
[-C--:B------:R-:W-:Y:S01]  /*9ca0*/  FMUL R49, R49, R155.reuse ;  /* 0x0000009b31317220 */ /* 0x080fe20000400000 */
[C---:B------:R-:W-:Y:S01]  /*9cb0*/  ISETP.GT.AND P1, PT, R3.reuse, 0x80, PT ;  /* 0x000000800300780c */ /* 0x040fe20003f24270 */
[-C--:B------:R-:W-:Y:S01]  /*9cc0*/  FMUL R50, R50, R155.reuse ;  /* 0x0000009b32327220 */ /* 0x080fe20000400000 */
[----:B------:R-:W-:Y:S01]  /*9cd0*/  ISETP.GT.AND P2, PT, R3, 0x88, PT ;  /* 0x000000880300780c */ /* 0x000fe20003f44270 */
[----:B------:R-:W-:Y:S01]  /*9ce0*/  FMUL R51, R51, R155 ;  /* 0x0000009b33337220 */ /* 0x000fe20000400000 */
[----:B------:R-:W-:Y:S01]  /*9cf0*/  F2FP.F16.F32.PACK_AB R42, RZ, R42 ;  /* 0x0000002aff2a723e */ /* 0x000fe200000000ff */
[----:B0-----:R-:W-:Y:S01]  /*9d00*/  @P5 IMAD.MOV.U32 R4, RZ, RZ, R12 ;  /* 0x000000ffff045224 */ /* 0x001fe200078e000c */
[----:B------:R-:W-:Y:S01]  /*9d10*/  F2FP.F16.F32.PACK_AB R43, RZ, R43 ;  /* 0x0000002bff2b723e */ /* 0x000fe200000000ff */
[----:B------:R-:W-:Y:S01]  /*9d20*/  @P5 IMAD.MOV.U32 R5, RZ, RZ, R13 ;  /* 0x000000ffff055224 */ /* 0x000fe200078e000d */
[----:B------:R-:W-:Y:S01]  /*9d30*/  F2FP.F16.F32.PACK_AB R44, RZ, R44 ;  /* 0x0000002cff2c723e */ /* 0x000fe200000000ff */
[----:B------:R-:W-:Y:S01]  /*9d40*/  FMUL R52, R52, R155 ;  /* 0x0000009b34347220 */ /* 0x000fe20000400000 */
[----:B------:R-:W-:Y:S01]  /*9d50*/  F2FP.F16.F32.PACK_AB R45, RZ, R45 ;  /* 0x0000002dff2d723e */ /* 0x000fe200000000ff */
[-C--:B------:R-:W-:Y:S01]  /*9d60*/  FMUL R53, R53, R155.reuse ;  /* 0x0000009b35357220 */ /* 0x080fe20000400000 */
[----:B------:R0:W-:Y:S01]  /*9d70*/  @P5 STG.E.U16 desc[UR36][R4.64+0xe0], R146 ;  /* 0x0000e09204005986 */ /* 0x0001e2000c101524 */
[----:B------:R-:W-:Y:S01]  /*9d80*/  ISETP.GT.AND P5, PT, R0, 0x78, P3 ;  /* 0x000000780000780c */ /* 0x000fe20001fa4270 */
[-C--:B------:R-:W-:Y:S01]  /*9d90*/  FMUL R54, R54, R155.reuse ;  /* 0x0000009b36367220 */ /* 0x080fe20000400000 */
[C---:B------:R-:W-:Y:S01]  /*9da0*/  ISETP.GT.AND P3, PT, R0.reuse, 0x79, P3 ;  /* 0x000000790000780c */ /* 0x040fe20001f64270 */
[----:B------:R-:W-:Y:S01]  /*9db0*/  @P4 STG.E.U16 desc[UR36][R12.64+0xe2], R147 ;  /* 0x0000e2930c004986 */ /* 0x000fe2000c101524 */
[C---:B------:R-:W-:Y:S01]  /*9dc0*/  ISETP.GT.AND P4, PT, R0.reuse, 0x78, P0 ;  /* 0x000000780000780c */ /* 0x040fe20000784270 */
[-C--:B------:R-:W-:Y:S01]  /*9dd0*/  FMUL R55, R55, R155.reuse ;  /* 0x0000009b37377220 */ /* 0x080fe20000400000 */
[----:B------:R-:W-:Y:S01]  /*9de0*/  ISETP.GT.AND P0, PT, R0, 0x79, P0 ;  /* 0x000000790000780c */ /* 0x000fe20000704270 */
[-C--:B------:R-:W-:Y:S01]  /*9df0*/  FMUL R56, R56, R155.reuse ;  /* 0x0000009b38387220 */ /* 0x080fe20000400000 */
[----:B------:R-:W-:Y:S01]  /*9e00*/  F2FP.F16.F32.PACK_AB R46, RZ, R46 ;  /* 0x0000002eff2e723e */ /* 0x000fe200000000ff */
[----:B------:R-:W-:Y:S01]  /*9e10*/  FMUL R57, R57, R155 ;  /* 0x0000009b39397220 */ /* 0x000fe20000400000 */
[----:B------:R-:W-:Y:S01]  /*9e20*/  F2FP.F16.F32.PACK_AB R47, RZ, R47 ;  /* 0x0000002fff2f723e */ /* 0x000fe200000000ff */
[-C--:B------:R-:W-:Y:S01]  /*9e30*/  FMUL R58, R58, R155.reuse ;  /* 0x0000009b3a3a7220 */ /* 0x080fe20000400000 */
[----:B------:R-:W-:Y:S01]  /*9e40*/  F2FP.F16.F32.PACK_AB R48, RZ, R48 ;  /* 0x00000030ff30723e */ /* 0x000fe200000000ff */
[----:B------:R-:W-:Y:S01]  /*9e50*/  @P5 STG.E.U16 desc[UR36][R6.64+0xf0], R148 ;  /* 0x0000f09406005986 */ /* 0x000fe2000c101524 */
[----:B0-----:R-:W-:Y:S01]  /*9e60*/  IADD3 R4, P5, R23, R6, RZ ;  /* 0x0000000617047210 */ /* 0x001fe20007fbe0ff */
[----:B------:R-:W-:Y:S01]  /*9e70*/  FMUL R59, R59, R155 ;  /* 0x0000009b3b3b7220 */ /* 0x000fe20000400000 */
[----:B------:R-:W-:Y:S01]  /*9e80*/  F2FP.F16.F32.PACK_AB R49, RZ, R49 ;  /* 0x00000031ff31723e */ /* 0x000fe200000000ff */
[----:B------:R0:W-:Y:S01]  /*9e90*/  @P3 STG.E.U16 desc[UR36][R6.64+0xf2], R149 ;  /* 0x0000f29506003986 */ /* 0x0001e2000c101524 */
[C---:B------:R-:W-:Y:S01]  /*9ea0*/  ISETP.GT.AND P3, PT, R0.reuse, RZ, P1 ;  /* 0x000000ff0000720c */ /* 0x040fe20000f64270 */
[----:B------:R-:W-:Y:S01]  /*9eb0*/  IMAD.X R5, R21, 0x1, R7, P5 ;  /* 0x0000000115057824 */ /* 0x000fe200028e0607 */
[C---:B------:R-:W-:Y:S01]  /*9ec0*/  ISETP.GT.AND P5, PT, R0.reuse, RZ, P2 ;  /* 0x000000ff0000720c */ /* 0x040fe200017a4270 */
        /* <DEDUP_REMOVED lines=11> */
[-C--:B0-----:R-:W-:Y:S01]  /*9f80*/  IADD3 R6, P3, R11, R4.reuse, RZ ;  /* 0x000000040b067210 */ /* 0x081fe20007f7e0ff */
[----:B------:R-:W-:Y:S01]  /*9f90*/  FMUL R63, R63, R155 ;  /* 0x0000009b3f3f7220 */ /* 0x000fe20000400000 */
[----:B------:R-:W-:Y:S01]  /*9fa0*/  F2FP.F16.F32.PACK_AB R53, RZ, R53 ;  /* 0x00000035ff35723e */ /* 0x000fe200000000ff */
[----:B------:R-:W-:Y:S01]  /*9fb0*/  @P4 STG.E.U16 desc[UR36][R4.64+0x2], R25 ;  /* 0x0000021904004986 */ /* 0x000fe2000c101524 */
[----:B------:R-:W-:Y:S01]  /*9fc0*/  IADD3 R10, P4, R11, R4, RZ ;  /* 0x000000040b0a7210 */ /* 0x000fe20007f9e0ff */
[C---:B------:R-:W-:Y:S01]  /*9fd0*/  IMAD.X R7, R9.reuse, 0x1, R5, P3 ;  /* 0x0000000109077824 */ /* 0x040fe200018e0605 */
[----:B------:R-:W-:Y:S01]  /*9fe0*/  ISETP.GT.AND P3, PT, R0, 0x9, P2 ;  /* 0x000000090000780c */ /* 0x000fe20001764270 */
[----:B------:R-:W-:Y:S01]  /*9ff0*/  FMUL R64, R64, R155 ;  /* 0x0000009b40407220 */ /* 0x000fe20000400000 */
[----:B------:R-:W-:Y:S01]  /*a000*/  IADD3.X R11, R9, R5, RZ, P4, !PT ;  /* 0x00000005090b7210 */ /* 0x000fe200027fe4ff */
[-C--:B------:R-:W-:Y:S01]  /*a010*/  FMUL R65, R65, R155.reuse ;  /* 0x0000009b41417220 */ /* 0x080fe20000400000 */
        /* <DEDUP_REMOVED lines=21> */
[----:B------:R0:W-:Y:S01]  /*a170*/  @P0 STG.E.U16 desc[UR36][R6.64+0x10], R30 ;  /* 0x0000101e06000986 */ /* 0x0001e2000c101524 */
        /* <DEDUP_REMOVED lines=13> */
[--C-:B0-----:R-:W-:Y:S01]  /*a250*/  @P0 IMAD.MOV.U32 R6, RZ, RZ, R14.reuse ;  /* 0x000000ffff060224 */ /* 0x101fe200078e000e */
[----:B------:R-:W-:Y:S01]  /*a260*/  F2FP.F16.F32.PACK_AB R63, RZ, R63 ;  /* 0x0000003fff3f723e */ /* 0x000fe200000000ff */
[--C-:B------:R-:W-:Y:S01]  /*a270*/  @P0 IMAD.MOV.U32 R7, RZ, RZ, R15.reuse ;  /* 0x000000ffff070224 */ /* 0x100fe200078e000f */
[----:B------:R-:W-:Y:S01]  /*a280*/  F2FP.F16.F32.PACK_AB R64, RZ, R64 ;  /* 0x00000040ff40723e */ /* 0x000fe200000000ff */
[----:B------:R-:W-:Y:S01]  /*a290*/  FMUL R75, R75, R155 ;  /* 0x0000009b4b4b7220 */ /* 0x000fe20000400000 */
[----:B------:R-:W-:Y:S01]  /*a2a0*/  F2FP.F16.F32.PACK_AB R65, RZ, R65 ;  /* 0x00000041ff41723e */ /* 0x000fe200000000ff */
[-C--:B------:R-:W-:Y:S01]  /*a2b0*/  FMUL R76, R76, R155.reuse ;  /* 0x0000009b4c4c7220 */ /* 0x080fe20000400000 */
[----:B------:R0:W-:Y:S01]  /*a2c0*/  @P0 STG.E.U16 desc[UR36][R6.64+0x20], R34 ;  /* 0x0000202206000986 */ /* 0x0001e2000c101524 */
        /* <DEDUP_REMOVED lines=9> */
[----:B------:R-:W-:Y:S01]  /*a360*/  FMUL R81, R81, R155 ;  /* 0x0000009b51517220 */ /* 0x000fe20000400000 */
[----:B------:R-:W-:Y:S01]  /*a370*/  F2FP.F16.F32.PACK_AB R70, RZ, R70 ;  /* 0x00000046ff46723e */ /* 0x000fe200000000ff */
        /* <DEDUP_REMOVED lines=19> */
[----:B0-----:R-:W-:Y:S01]  /*a4b0*/  @P0 IMAD.MOV.U32 R6, RZ, RZ, R14 ;  /* 0x000000ffff060224 */ /* 0x001fe200078e000e */
[----:B------:R-:W-:Y:S01]  /*a4c0*/  F2FP.F16.F32.PACK_AB R77, RZ, R77 ;  /* 0x0000004dff4d723e */ /* 0x000fe200000000ff */
[----:B------:R-:W-:Y:S01]  /*a4d0*/  @P0 IMAD.MOV.U32 R7, RZ, RZ, R15 ;  /* 0x000000ffff070224 */ /* 0x000fe200078e000f */
[----:B------:R-:W-:Y:S01]  /*a4e0*/  F2FP.F16.F32.PACK_AB R78, RZ, R78 ;  /* 0x0000004eff4e723e */ /* 0x000fe200000000ff */
[----:B------:R-:W-:Y:S01]  /*a4f0*/  FMUL R87, R87, R155 ;  /* 0x0000009b57577220 */ /* 0x000fe20000400000 */
[----:B------:R-:W-:-:S02]  /*a500*/  F2FP.F16.F32.PACK_AB R79, RZ, R79 ;  /* 0x0000004fff4f723e */ /* 0x000fc400000000ff */
[----:B------:R0:W-:Y:S01]  /*a510*/  @P0 STG.E.U16 desc[UR36][R6.64+0x30], R38 ;  /* 0x0000302606000986 */ /* 0x0001e2000c101524 */
[----:B------:R-:W-:Y:S02]  /*a520*/  ISETP.GT.AND P0, PT, R0, 0x20, P2 ;  /* 0x000000200000780c */ /* 0x000fe40001704270 */
[----:B------:R-:W-:Y:S02]  /*a530*/  F2FP.F16.F32.PACK_AB R80, RZ, R80 ;  /* 0x00000050ff50723e */ /* 0x000fe400000000ff */
[----:B------:R-:W-:Y:S02]  /*a540*/  F2FP.F16.F32.PACK_AB R81, RZ, R81 ;  /* 0x00000051ff51723e */ /* 0x000fe400000000ff */
[----:B------:R-:W-:Y:S02]  /*a550*/  F2FP.F16.F32.PACK_AB R82, RZ, R82 ;  /* 0x00000052ff52723e */ /* 0x000fe400000000ff */
[----:B------:R-:W-:Y:S02]  /*a560*/  F2FP.F16.F32.PACK_AB R83, RZ, R83 ;  /* 0x00000053ff53723e */ /* 0x000fe400000000ff */
[----:B------:R-:W-:Y:S01]  /*a570*/  F2FP.F16.F32.PACK_AB R84, RZ, R84 ;  /* 0x00000054ff54723e */ /* 0x000fe200000000ff */
[----:B0-----:R-:W-:Y:S01]  /*a580*/  @P3 IMAD.MOV.U32 R7, RZ, RZ, R15 ;  /* 0x000000ffff073224 */ /* 0x001fe200078e000f */
[----:B------:R-:W-:-:S02]  /*a590*/  @P3 MOV R6, R14 ;  /* 0x0000000e00063202 */ /* 0x000fc40000000f00 */
[----:B------:R-:W-:Y:S02]  /*a5a0*/  F2FP.F16.F32.PACK_AB R85, RZ, R85 ;  /* 0x00000055ff55723e */ /* 0x000fe400000000ff */
[----:B------:R-:W-:Y:S01]  /*a5b0*/  F2FP.F16.F32.PACK_AB R86, RZ, R86 ;  /* 0x00000056ff56723e */ /* 0x000fe200000000ff */
[----:B------:R0:W-:Y:S01]  /*a5c0*/  @P3 STG.E.U16 desc[UR36][R6.64+0x32], R39 ;  /* 0x0000322706003986 */ /* 0x0001e2000c101524 */
[C---:B------:R-:W-:Y:S02]  /*a5d0*/  ISETP.GT.AND P3, PT, R0.reuse, 0x21, P2 ;  /* 0x000000210000780c */ /* 0x040fe40001764270 */
[----:B------:R-:W-:Y:S01]  /*a5e0*/  F2FP.F16.F32.PACK_AB R87, RZ, R87 ;  /* 0x00000057ff57723e */ /* 0x000fe200000000ff */
[----:B------:R-:W-:Y:S01]  /*a5f0*/  @P4 STG.E.U16 desc[UR36][R4.64+0x40], R40 ;  /* 0x0000402804004986 */ /* 0x000fe2000c101524 */
[----:B------:R-:W-:-:S03]  /*a600*/  ISETP.GT.AND P4, PT, R0, 0x28, P1 ;  /* 0x000000280000780c */ /* 0x000fc60000f84270 */
[----:B------:R-:W-:Y:S01]  /*a610*/  @P5 STG.E.U16 desc[UR36][R4.64+0x42], R41 ;  /* 0x0000422904005986 */ /* 0x000fe2000c101524 */
[----:B------:R-:W-:Y:S01]  /*a620*/  ISETP.GT.AND P5, PT, R0, 0x29, P1 ;  /* 0x000000290000780c */ /* 0x000fe20000fa4270 */
[----:B0-----:R-:W-:Y:S02]  /*a630*/  @P0 IMAD.MOV.U32 R6, RZ, RZ, R14 ;  /* 0x000000ffff060224 */ /* 0x001fe400078e000e */
[----:B------:R-:W-:-:S05]  /*a640*/  @P0 IMAD.MOV.U32 R7, RZ, RZ, R15 ;  /* 0x000000ffff070224 */ /* 0x000fca00078e000f */
[----:B------:R0:W-:Y:S01]  /*a650*/  @P0 STG.E.U16 desc[UR36][R6.64+0x40], R42 ;  /* 0x0000402a06000986 */ /* 0x0001e2000c101524 */
[----:B------:R-:W-:Y:S01]  /*a660*/  ISETP.GT.AND P0, PT, R0, 0x28, P2 ;  /* 0x000000280000780c */ /* 0x000fe20001704270 */
[----:B0-----:R-:W-:Y:S02]  /*a670*/  @P3 IMAD.MOV.U32 R6, RZ, RZ, R14 ;  /* 0x000000ffff063224 */ /* 0x001fe400078e000e */
[----:B------:R-:W-:-:S05]  /*a680*/  @P3 IMAD.MOV.U32 R7, RZ, RZ, R15 ;  /* 0x000000ffff073224 */ /* 0x000fca00078e000f */
[----:B------:R0:W-:Y:S01]  /*a690*/  @P3 STG.E.U16 desc[UR36][R6.64+0x42], R43 ;  /* 0x0000422b06003986 */ /* 0x0001e2000c101524 */
[----:B------:R-:W-:-:S03]  /*a6a0*/  ISETP.GT.AND P3, PT, R0, 0x29, P2 ;  /* 0x000000290000780c */ /* 0x000fc60001764270 */
[----:B------:R-:W-:Y:S01]  /*a6b0*/  @P4 STG.E.U16 desc[UR36][R4.64+0x50], R44 ;  /* 0x0000502c04004986 */ /* 0x000fe2000c101524 */
[----:B------:R-:W-:-:S03]  /*a6c0*/  ISETP.GT.AND P4, PT, R0, 0x30, P1 ;  /* 0x000000300000780c */ /* 0x000fc60000f84270 */
[----:B------:R-:W-:Y:S01]  /*a6d0*/  @P5 STG.E.U16 desc[UR36][R4.64+0x52], R45 ;  /* 0x0000522d04005986 */ /* 0x000fe2000c101524 */
[----:B------:R-:W-:Y:S01]  /*a6e0*/  ISETP.GT.AND P5, PT, R0, 0x31, P1 ;  /* 0x000000310000780c */ /* 0x000fe20000fa4270 */
[----:B0-----:R-:W-:Y:S02]  /*a6f0*/  @P0 IMAD.MOV.U32 R6, RZ, RZ, R14 ;  /* 0x000000ffff060224 */ /* 0x001fe400078e000e */
[----:B------:R-:W-:-:S05]  /*a700*/  @P0 IMAD.MOV.U32 R7, RZ, RZ, R15 ;  /* 0x000000ffff070224 */ /* 0x000fca00078e000f */
[----:B------:R0:W-:Y:S01]  /*a710*/  @P0 STG.E.U16 desc[UR36][R6.64+0x50], R46 ;  /* 0x0000502e06000986 */ /* 0x0001e2000c101524 */
[----:B------:R-:W-:Y:S02]  /*a720*/  ISETP.GT.AND P0, PT, R0, 0x30, P2 ;  /* 0x000000300000780c */ /* 0x000fe40001704270 */
[----:B0-----:R-:W-:Y:S01]  /*a730*/  @P3 MOV R6, R14 ;  /* 0x0000000e00063202 */ /* 0x001fe20000000f00 */
        /* <DEDUP_REMOVED lines=98> */
[C---:B------:R-:W-:Y:S02]  /*ad60*/  ISETP.GT.AND P3, PT, R0.reuse, 0x78, P1 ;  /* 0x000000780000780c */ /* 0x040fe40000f64270 */
[C---:B------:R-:W-:Y:S01]  /*ad70*/  ISETP.GT.AND P1, PT, R0.reuse, 0x79, P1 ;  /* 0x000000790000780c */ /* 0x040fe20000f24270 */
[----:B------:R-:W-:Y:S01]  /*ad80*/  @P4 STG.E.U16 desc[UR36][R4.64+0xe0], R80 ;  /* 0x0000e05004004986 */ /* 0x000fe2000c101524 */
[----:B------:R-:W-:-:S03]  /*ad90*/  ISETP.GT.AND P4, PT, R0, 0x71, P2 ;  /* 0x000000710000780c */ /* 0x000fc60001784270 */
[----:B------:R-:W-:Y:S01]  /*ada0*/  @P5 STG.E.U16 desc[UR36][R4.64+0xe2], R81 ;  /* 0x0000e25104005986 */ /* 0x000fe2000c101524 */
[C---:B------:R-:W-:Y:S02]  /*adb0*/  ISETP.GT.AND P5, PT, R0.reuse, 0x78, P2 ;  /* 0x000000780000780c */ /* 0x040fe400017a4270 */
[----:B------:R-:W-:Y:S01]  /*adc0*/  ISETP.GT.AND P2, PT, R0, 0x79, P2 ;  /* 0x000000790000780c */ /* 0x000fe20001744270 */
[----:B0-----:R-:W-:Y:S02]  /*add0*/  @P0 IMAD.MOV.U32 R6, RZ, RZ, R14 ;  /* 0x000000ffff060224 */ /* 0x001fe400078e000e */
[----:B------:R-:W-:-:S05]  /*ade0*/  @P0 IMAD.MOV.U32 R7, RZ, RZ, R15 ;  /* 0x000000ffff070224 */ /* 0x000fca00078e000f */
[----:B------:R0:W-:Y:S02]  /*adf0*/  @P0 STG.E.U16 desc[UR36][R6.64+0xe0], R82 ;  /* 0x0000e05206000986 */ /* 0x0001e4000c101524 */
[----:B0-----:R-:W-:Y:S02]  /*ae00*/  @P4 IMAD.MOV.U32 R6, RZ, RZ, R14 ;  /* 0x000000ffff064224 */ /* 0x001fe400078e000e */
[----:B------:R-:W-:-:S05]  /*ae10*/  @P4 IMAD.MOV.U32 R7, RZ, RZ, R15 ;  /* 0x000000ffff074224 */ /* 0x000fca00078e000f */
[----:B------:R-:W-:Y:S04]  /*ae20*/  @P4 STG.E.U16 desc[UR36][R6.64+0xe2], R83 ;  /* 0x0000e25306004986 */ /* 0x000fe8000c101524 */
[----:B------:R-:W-:Y:S04]  /*ae30*/  @P3 STG.E.U16 desc[UR36][R4.64+0xf0], R84 ;  /* 0x0000f05404003986 */ /* 0x000fe8000c101524 */
[----:B------:R0:W-:Y:S02]  /*ae40*/  @P1 STG.E.U16 desc[UR36][R4.64+0xf2], R85 ;  /* 0x0000f25504001986 */ /* 0x0001e4000c101524 */
[----:B0-----:R-:W-:-:S02]  /*ae50*/  @P5 IMAD.MOV.U32 R4, RZ, RZ, R14 ;  /* 0x000000ffff045224 */ /* 0x001fc400078e000e */
[----:B------:R-:W-:-:S05]  /*ae60*/  @P5 IMAD.MOV.U32 R5, RZ, RZ, R15 ;  /* 0x000000ffff055224 */ /* 0x000fca00078e000f */
[----:B------:R0:W-:Y:S04]  /*ae70*/  @P5 STG.E.U16 desc[UR36][R4.64+0xf0], R86 ;  /* 0x0000f05604005986 */ /* 0x0001e8000c101524 */
[----:B------:R0:W-:Y:S02]  /*ae80*/  @P2 STG.E.U16 desc[UR36][R14.64+0xf2], R87 ;  /* 0x0000f2570e002986 */ /* 0x0001e4000c101524 */
.L_x_286:
[----:B------:R-:W-:Y:S05]  /*ae90*/  BSYNC B0 ;  /* 0x0000000000007941 */ /* 0x000fea0003800000 */
.L_x_34:
[----:B------:R-:W-:Y:S01]  /*aea0*/  ULDC UR4, c[0x0][0xc] ;  /* 0x0000030000047ab9 */ /* 0x000fe20000000800 */
[----:B------:R-:W-:Y:S01]  /*aeb0*/  ULDC UR5, c[0x0][0x10] ;  /* 0x0000040000057ab9 */ /* 0x000fe20000000800 */
[----:B0-----:R-:W0:Y:S01]  /*aec0*/  LDC R3, c[0x0][0x14] ;  /* 0x00000500ff037b82 */ /* 0x001e220000000800 */
[----:B------:R-:W-:Y:S01]  /*aed0*/  UIMAD.WIDE.U32 UR4, UR4, UR5, URZ ;  /* 0x00000005040472a5 */ /* 0x000fe2000f8e003f */
[----:B------:R-:W-:Y:S01]  /*aee0*/  PRMT R0, RZ, 0x7610, R0 ;  /* 0x00007610ff007816 */ /* 0x000fe20000000000 */
[----:B-----5:R-:W-:Y:S02]  /*aef0*/  IMAD.MOV.U32 R154, RZ, RZ, -0x1 ;  /* 0xffffffffff9a7424 */ /* 0x020fe400078e00ff */
[----:B------:R-:W-:Y:S02]  /*af00*/  IMAD.MOV.U32 R23, RZ, RZ, -0x1 ;  /* 0xffffffffff177424 */ /* 0x000fe400078e00ff */
[----:B0-----:R-:W-:-:S04]  /*af10*/  IMAD.WIDE.U32 R16, R3, UR4, R16 ;  /* 0x0000000403107c25 */ /* 0x001fc8000f8e0010 */
[----:B------:R-:W-:Y:S01]  /*af20*/  IMAD R3, R3, UR5, RZ ;  /* 0x0000000503037c24 */ /* 0x000fe2000f8e02ff */
[----:B------:R-:W-:Y:S02]  /*af30*/  ULDC.64 UR4, c[0x0][0x650] ;  /* 0x0001940000047ab9 */ /* 0x000fe40000000a00 */
[----:B------:R-:W-:Y:S02]  /*af40*/  ISETP.GE.U32.AND P0, PT, R16, UR4, PT ;  /* 0x0000000410007c0c */ /* 0x000fe4000bf06070 */
[----:B------:R-:W-:-:S04]  /*af50*/  IADD3 R17, R17, R3, RZ ;  /* 0x0000000311117210 */ /* 0x000fc80007ffe0ff */
[----:B------:R-:W-:-:S13]  /*af60*/  ISETP.GE.U32.AND.EX P0, PT, R17, UR5, PT, P0 ;  /* 0x0000000511007c0c */ /* 0x000fda000bf06100 */
[----:B------:R-:W-:Y:S05]  /*af70*/  @P0 BRA `(.L_x_287) ;  /* 0x0000000400640947 */ /* 0x000fea0003800000 */
[----:B------:R-:W0:Y:S01]  /*af80*/  S2R R12, SR_CTAID.X ;  /* 0x00000000000c7919 */ /* 0x000e220000002500 */
[----:B-12---:R-:W1:Y:S01]  /*af90*/  LDC.64 R10, c[0x0][0x628] ;  /* 0x00018a00ff0a7b82 */ /* 0x006e620000000a00 */
[----:B------:R-:W-:Y:S01]  /*afa0*/  ULDC UR4, c[0x0][0x150] ;  /* 0x0000540000047ab9 */ /* 0x000fe20000000800 */
[----:B------:R-:W-:Y:S01]  /*afb0*/  IMAD.MOV.U32 R8, RZ, RZ, R16 ;  /* 0x000000ffff087224 */ /* 0x000fe200078e0010 */
[----:B------:R-:W2:Y:S01]  /*afc0*/  S2R R24, SR_CTAID.Y ;  /* 0x0000000000187919 */ /* 0x000ea20000002600 */
[----:B------:R-:W-:-:S04]  /*afd0*/  IMAD.MOV.U32 R9, RZ, RZ, R17 ;  /* 0x000000ffff097224 */ /* 0x000fc800078e0011 */
[----:B------:R-:W2:Y:S08]  /*afe0*/  LDC R21, c[0x0][0x144] ;  /* 0x00005100ff157b82 */ /* 0x000eb00000000800 */
[----:B------:R-:W2:Y:S08]  /*aff0*/  LDC R0, c[0x0][0x630] ;  /* 0x00018c00ff007b82 */ /* 0x000eb00000000800 */
[----:B------:R-:W2:Y:S01]  /*b000*/  LDC.64 R14, c[0x0][0x620] ;  /* 0x00018800ff0e7b82 */ /* 0x000ea20000000a00 */
[----:B-1----:R-:W-:-:S04]  /*b010*/  ISETP.NE.U32.AND P0, PT, R10, RZ, PT ;  /* 0x000000ff0a00720c */ /* 0x002fc80003f05070 */
[----:B------:R-:W-:Y:S02]  /*b020*/  ISETP.NE.AND.EX P0, PT, R11, RZ, PT, P0 ;  /* 0x000000ff0b00720c */ /* 0x000fe40003f05300 */
[----:B0-----:R-:W-:-:S05]  /*b030*/  I2FP.F32.U32 R3, R12 ;  /* 0x0000000c00037245 */ /* 0x001fca0000201000 */
[----:B------:R-:W-:-:S04]  /*b040*/  FMUL R3, R3, UR4 ;  /* 0x0000000403037c20 */ /* 0x000fc80008400000 */
[----:B------:R0:W1:Y:S02]  /*b050*/  F2I.U32.TRUNC.NTZ R20, R3 ;  /* 0x0000000300147305 */ /* 0x000064000020f000 */
[----:B------:R-:W-:Y:S05]  /*b060*/  @!P0 BRA `(.L_x_288) ;  /* 0x0000000000288947 */ /* 0x000fea0003800000 */
[----:B0-----:R-:W0:Y:S02]  /*b070*/  LDC R3, c[0x0][0x634] ;  /* 0x00018d00ff037b82 */ /* 0x001e240000000800 */
[----:B0-----:R-:W-:-:S05]  /*b080*/  IADD3 R3, P0, R16, R3, RZ ;  /* 0x0000000310037210 */ /* 0x001fca0007f1e0ff */
[----:B------:R-:W-:-:S04]  /*b090*/  IMAD.X R13, RZ, RZ, R17, P0 ;  /* 0x000000ffff0d7224 */ /* 0x000fc800000e0611 */
[----:B------:R-:W-:-:S04]  /*b0a0*/  IMAD.WIDE.U32 R4, R13, R10, RZ ;  /* 0x0000000a0d047225 */ /* 0x000fc800078e00ff */
[----:B------:R-:W-:-:S04]  /*b0b0*/  IMAD.WIDE.U32 R6, P0, R3, R11, R4 ;  /* 0x0000000b03067225 */ /* 0x000fc80007800004 */
[----:B------:R-:W-:-:S04]  /*b0c0*/  IMAD.WIDE.U32 R4, R3, R10, RZ ;  /* 0x0000000a03047225 */ /* 0x000fc800078e00ff */
[----:B------:R-:W-:Y:S01]  /*b0d0*/  IMAD.X R9, RZ, RZ, RZ, P0 ;  /* 0x000000ffff097224 */ /* 0x000fe200000e06ff */
[----:B------:R-:W-:Y:S01]  /*b0e0*/  IADD3 RZ, P0, R5, R6, RZ ;  /* 0x0000000605ff7210 */ /* 0x000fe20007f1e0ff */
[----:B------:R-:W-:-:S04]  /*b0f0*/  IMAD.MOV.U32 R8, RZ, RZ, R7 ;  /* 0x000000ffff087224 */ /* 0x000fc800078e0007 */
[----:B------:R-:W-:-:S08]  /*b100*/  IMAD.WIDE.U32.X R8, R13, R11, R8, P0 ;  /* 0x0000000b0d087225 */ /* 0x000fd000000e0408 */
.L_x_288:
[----:B------:R-:W5:Y:S01]  /*b110*/  LDC.64 R30, c[0x0][0x640] ;  /* 0x00019000ff1e7b82 */ /* 0x000f620000000a00 */
[-CC-:B--2---:R-:W-:Y:S01]  /*b120*/  SHF.R.U64 R23, R8, R0.reuse, R9.reuse ;  /* 0x0000000008177219 */ /* 0x184fe20000001209 */
[----:B-1----:R-:W-:Y:S01]  /*b130*/  IMAD.MOV R20, RZ, RZ, -R20 ;  /* 0x000000ffff147224 */ /* 0x002fe200078e0a14 */
[----:B------:R-:W-:Y:S01]  /*b140*/  SHF.R.U32.HI R0, RZ, R0, R9 ;  /* 0x00000000ff007219 */ /* 0x000fe20000011609 */
[----:B------:R-:W-:Y:S01]  /*b150*/  ULDC UR4, c[0x0][0x154] ;  /* 0x0000550000047ab9 */ /* 0x000fe20000000800 */
[----:B0-----:R-:W-:Y:S01]  /*b160*/  IADD3 R3, P0, RZ, -R23, RZ ;  /* 0x80000017ff037210 */ /* 0x001fe20007f1e0ff */
[----:B------:R-:W-:Y:S02]  /*b170*/  IMAD R26, R21, R20, R12 ;  /* 0x00000014151a7224 */ /* 0x000fe400078e020c */
[----:B------:R-:W0:Y:S01]  /*b180*/  LDC R6, c[0x0][0x618] ;  /* 0x00018600ff067b82 */ /* 0x000e220000000800 */
[----:B------:R-:W-:Y:S01]  /*b190*/  IADD3.X R5, RZ, ~R0, RZ, P0, !PT ;  /* 0x80000000ff057210 */ /* 0x000fe200007fe4ff */
[----:B------:R-:W-:-:S04]  /*b1a0*/  IMAD.MOV.U32 R7, RZ, RZ, 0x1 ;  /* 0x00000001ff077424 */ /* 0x000fc800078e00ff */
[-C--:B------:R-:W-:Y:S02]  /*b1b0*/  IMAD R0, R5, R14.reuse, RZ ;  /* 0x0000000e05007224 */ /* 0x080fe400078e02ff */
[----:B------:R-:W1:Y:S01]  /*b1c0*/  LDC R8, c[0x0][0x608] ;  /* 0x00018200ff087b82 */ /* 0x000e620000000800 */
[----:B------:R-:W-:-:S04]  /*b1d0*/  IMAD.WIDE.U32 R4, R3, R14, R16 ;  /* 0x0000000e03047225 */ /* 0x000fc800078e0010 */
[----:B------:R-:W-:Y:S01]  /*b1e0*/  IMAD R3, R3, R15, R0 ;  /* 0x0000000f03037224 */ /* 0x000fe200078e0200 */
[----:B------:R-:W-:Y:S02]  /*b1f0*/  I2FP.F32.U32 R0, R24 ;  /* 0x0000001800007245 */ /* 0x000fe40000201000 */
[----:B------:R-:W2:Y:S01]  /*b200*/  LDC R28, c[0x0][0x658] ;  /* 0x00019600ff1c7b82 */ /* 0x000ea20000000800 */
[----:B------:R-:W-:Y:S01]  /*b210*/  IMAD.IADD R3, R5, 0x1, R3 ;  /* 0x0000000105037824 */ /* 0x000fe200078e0203 */
[----:B-----5:R-:W-:Y:S01]  /*b220*/  ISETP.NE.U32.AND P0, PT, R30, RZ, PT ;  /* 0x000000ff1e00720c */ /* 0x020fe20003f05070 */
[----:B------:R-:W-:Y:S01]  /*b230*/  FMUL R0, R0, UR4 ;  /* 0x0000000400007c20 */ /* 0x000fe20008400000 */
[----:B------:R-:W-:Y:S02]  /*b240*/  IMAD.MOV.U32 R5, RZ, RZ, -0x1 ;  /* 0xffffffffff057424 */ /* 0x000fe400078e00ff */
[----:B------:R-:W-:Y:S01]  /*b250*/  ISETP.NE.AND.EX P0, PT, R31, RZ, PT, P0 ;  /* 0x000000ff1f00720c */ /* 0x000fe20003f05300 */
[----:B------:R1:W2:Y:S01]  /*b260*/  F2I.U32.TRUNC.NTZ R13, R0 ;  /* 0x00000000000d7305 */ /* 0x0002a2000020f000 */
[----:B------:R-:W3:Y:S01]  /*b270*/  LDC R15, c[0x0][0x148] ;  /* 0x00005200ff0f7b82 */ /* 0x000ee20000000800 */
[----:B0-----:R-:W-:-:S02]  /*b280*/  SHF.R.U64 R12, R4, R6, R3 ;  /* 0x00000006040c7219 */ /* 0x001fc40000001203 */
[----:B------:R-:W-:-:S05]  /*b290*/  SHF.R.U32.HI R3, RZ, R6, R3 ;  /* 0x00000006ff037219 */ /* 0x000fca0000011603 */
[----:B------:R-:W0:Y:S01]  /*b2a0*/  LDC R20, c[0x0][0x600] ;  /* 0x00018000ff147b82 */ /* 0x000e220000000800 */
[-CC-:B-1----:R-:W-:Y:S02]  /*b2b0*/  SHF.R.U64 R10, R12, R8.reuse, R3.reuse ;  /* 0x000000080c0a7219 */ /* 0x182fe40000001203 */
[----:B------:R-:W-:-:S05]  /*b2c0*/  SHF.R.U32.HI R3, RZ, R8, R3 ;  /* 0x00000008ff037219 */ /* 0x000fca0000011603 */
[----:B------:R-:W1:Y:S01]  /*b2d0*/  LDC R21, c[0x0][0x648] ;  /* 0x00019200ff157b82 */ /* 0x000e620000000800 */
[-C--:B--2---:R-:W-:Y:S02]  /*b2e0*/  SHF.L.U32 R4, R5, R28.reuse, RZ ;  /* 0x0000001c05047219 */ /* 0x084fe400000006ff */
[-CC-:B------:R-:W-:Y:S02]  /*b2f0*/  SHF.R.U64 R14, R10, R28.reuse, R3.reuse ;  /* 0x0000001c0a0e7219 */ /* 0x180fe40000001203 */
[----:B------:R-:W-:Y:S02]  /*b300*/  SHF.R.U32.HI R5, RZ, R28, R3 ;  /* 0x0000001cff057219 */ /* 0x000fe40000011603 */
[----:B------:R-:W-:Y:S01]  /*b310*/  LOP3.LUT R153, RZ, R4, RZ, 0x33, !PT ;  /* 0x00000004ff997212 */ /* 0x000fe200078e33ff */
[----:B------:R-:W2:Y:S01]  /*b320*/  LDC R25, c[0x0][0x638] ;  /* 0x00018e00ff197b82 */ /* 0x000ea20000000800 */
[----:B------:R-:W-:Y:S01]  /*b330*/  SHF.L.U32 R28, R7, R28, RZ ;  /* 0x0000001c071c7219 */ /* 0x000fe200000006ff */
[----:B------:R-:W-:-:S06]  /*b340*/  IMAD.MOV.U32 R4, RZ, RZ, R14 ;  /* 0x000000ffff047224 */ /* 0x000fcc00078e000e */
[----:B------:R-:W0:Y:S01]  /*b350*/  LDC R27, c[0x0][0x610] ;  /* 0x00018400ff1b7b82 */ /* 0x000e220000000800 */
[----:B------:R-:W-:Y:S05]  /*b360*/  @!P0 BRA `(.L_x_289) ;  /* 0x0000000000288947 */ /* 0x000fea0003800000 */
[----:B------:R-:W5:Y:S02]  /*b370*/  LDC R3, c[0x0][0x64c] ;  /* 0x00019300ff037b82 */ /* 0x000f640000000800 */
[----:B-----5:R-:W-:-:S05]  /*b380*/  IADD3 R3, P0, R14, R3, RZ ;  /* 0x000000030e037210 */ /* 0x020fca0007f1e0ff */
[----:B------:R-:W-:-:S04]  /*b390*/  IMAD.X R11, RZ, RZ, R5, P0 ;  /* 0x000000ffff0b7224 */ /* 0x000fc800000e0605 */
[----:B------:R-:W-:-:S04]  /*b3a0*/  IMAD.WIDE.U32 R4, R11, R30, RZ ;  /* 0x0000001e0b047225 */ /* 0x000fc800078e00ff */
[----:B------:R-:W-:-:S04]  /*b3b0*/  IMAD.WIDE.U32 R6, P0, R3, R31, R4 ;  /* 0x0000001f03067225 */ /* 0x000fc80007800004 */
[----:B------:R-:W-:Y:S01]  /*b3c0*/  IMAD.WIDE.U32 R4, R3, R30, RZ ;  /* 0x0000001e03047225 */ /* 0x000fe200078e00ff */
[----:B------:R-:W-:-:S03]  /*b3d0*/  MOV R8, R7 ;  /* 0x0000000700087202 */ /* 0x000fc60000000f00 */
[----:B------:R-:W-:Y:S01]  /*b3e0*/  IMAD.X R9, RZ, RZ, RZ, P0 ;  /* 0x000000ffff097224 */ /* 0x000fe200000e06ff */
[----:B------:R-:W-:-:S05]  /*b3f0*/  IADD3 RZ, P0, R5, R6, RZ ;  /* 0x0000000605ff7210 */ /* 0x000fca0007f1e0ff */
[----:B------:R-:W-:-:S08]  /*b400*/  IMAD.WIDE.U32.X R4, R11, R31, R8, P0 ;  /* 0x0000001f0b047225 */ /* 0x000fd000000e0408 */
.L_x_289:
[----:B------:R-:W-:Y:S01]  /*b410*/  ISETP.NE.AND P0, PT, R2, 0x1, PT ;  /* 0x000000010200780c */ /* 0x000fe20003f05270 */
[----:B------:R-:W-:Y:S01]  /*b420*/  IMAD.MOV R13, RZ, RZ, -R13 ;  /* 0x000000ffff0d7224 */ /* 0x000fe200078e0a0d */
[----:B-1----:R-:W-:Y:S01]  /*b430*/  SHF.R.U64 R0, R4, R21, R5 ;  /* 0x0000001504007219 */ /* 0x002fe20000001205 */
[----:B0-----:R-:W-:Y:S01]  /*b440*/  VIADD R5, R20, 0xffffffff ;  /* 0xffffffff14057836 */ /* 0x001fe20000000000 */
[----:B------:R-:W-:-:S03]  /*b450*/  LOP3.LUT R153, R10, R153, RZ, 0xc0, !PT ;  /* 0x000000990a997212 */ /* 0x000fc600078ec0ff */
[----:B------:R-:W-:Y:S01]  /*b460*/  IMAD.MOV R3, RZ, RZ, -R0 ;  /* 0x000000ffff037224 */ /* 0x000fe200078e0a00 */
[----:B------:R-:W-:Y:S01]  /*b470*/  LOP3.LUT R5, R12, R5, RZ, 0xc0, !PT ;  /* 0x000000050c057212 */ /* 0x000fe200078ec0ff */
[----:B------:R-:W-:Y:S02]  /*b480*/  IMAD R153, R28, R0, R153 ;  /* 0x000000001c997224 */ /* 0x000fe400078e0299 */
[----:B--2---:R-:W-:Y:S02]  /*b490*/  IMAD R0, R3, R25, R14 ;  /* 0x0000001903007224 */ /* 0x004fe400078e020e */
[----:B---3--:R-:W-:Y:S02]  /*b4a0*/  @P0 IMAD R26, R15, R13, R24 ;  /* 0x0000000d0f1a0224 */ /* 0x008fe400078e0218 */
[----:B------:R-:W-:Y:S02]  /*b4b0*/  IMAD R4, R0, R20, R5 ;  /* 0x0000001400047224 */ /* 0x000fe400078e0205 */
[----:B------:R-:W-:-:S02]  /*b4c0*/  IMAD R153, R153, R27, R26 ;  /* 0x0000001b99997224 */ /* 0x000fc400078e021a */
[----:B------:R-:W-:-:S03]  /*b4d0*/  IMAD.MOV.U32 R3, RZ, RZ, 0x1 ;  /* 0x00000001ff037424 */ /* 0x000fc600078e00ff */
[----:B------:R-:W-:Y:S02]  /*b4e0*/  SEL R154, R4, R153, !P0 ;  /* 0x00000099049a7207 */ /* 0x000fe40004000000 */
[----:B------:R-:W-:Y:S02]  /*b4f0*/  PRMT R0, R3, 0x7610, R0 ;  /* 0x0000761003007816 */ /* 0x000fe40000000000 */
[----:B------:R-:W-:-:S07]  /*b500*/  SEL R153, R153, R4, !P0 ;  /* 0x0000000499997207 */ /* 0x000fce0004000000 */
.L_x_287:
[----:B------:R-:W-:-:S13]  /*b510*/  LOP3.LUT P0, RZ, R0, 0xff, RZ, 0xc0, !PT ;  /* 0x000000ff00ff7812 */ /* 0x000fda000780c0ff */
[----:B------:R-:W-:Y:S05]  /*b520*/  @P0 BRA `(.L_x_290) ;  /* 0xffffff5c002c0947 */ /* 0x000fea000383ffff */
[----:B------:R-:W-:Y:S05]  /*b530*/  EXIT ;  /* 0x000000000000794d */ /* 0x000fea0003800000 */
.L_x_7:
[----:B0-----:R-:W-:Y:S01]  /*b540*/  ULDC.64 UR4, c[0x0][0x650] ;  /* 0x0001940000047ab9 */ /* 0x001fe20000000a00 */
        /* <DEDUP_REMOVED lines=8> */
[----:B------:R-:W-:Y:S01]  /*b5d0*/  MOV R12, R16 ;  /* 0x00000010000c7202 */ /* 0x000fe20000000f00 */
[----:B------:R-:W-:-:S06]  /*b5e0*/  IMAD.MOV.U32 R13, RZ, RZ, R17 ;  /* 0x000000ffff0d7224 */ /* 0x000fcc00078e0011 */
[----:B------:R-:W1:Y:S08]  /*b5f0*/  LDC R6, c[0x0][0x630] ;  /* 0x00018c00ff067b82 */ /* 0x000e700000000800 */
[----:B------:R-:W2:Y:S01]  /*b600*/  LDC.64 R26, c[0x0][0x620] ;  /* 0x00018800ff1a7b82 */ /* 0x000ea20000000a00 */
[----:B0-----:R-:W-:-:S04]  /*b610*/  ISETP.NE.U32.AND P0, PT, R14, RZ, PT ;  /* 0x000000ff0e00720c */ /* 0x001fc80003f05070 */
[----:B------:R-:W-:-:S13]  /*b620*/  ISETP.NE.AND.EX P0, PT, R15, RZ, PT, P0 ;  /* 0x000000ff0f00720c */ /* 0x000fda0003f05300 */
[----:B-12---:R-:W-:Y:S05]  /*b630*/  @!P0 BRA `(.L_x_292) ;  /* 0x0000000000288947 */ /* 0x006fea0003800000 */
[----:B------:R-:W0:Y:S02]  /*b640*/  LDC R9, c[0x0][0x634] ;  /* 0x00018d00ff097b82 */ /* 0x000e240000000800 */
        /* <DEDUP_REMOVED lines=9> */
.L_x_292:
[----:B------:R-:W0:Y:S01]  /*b6e0*/  LDC.64 R28, c[0x0][0x640] ;  /* 0x00019000ff1c7b82 */ /* 0x000e220000000a00 */
[-CC-:B------:R-:W-:Y:S01]  /*b6f0*/  SHF.R.U64 R22, R12, R6.reuse, R13.reuse ;  /* 0x000000060c167219 */ /* 0x180fe2000000120d */
[----:B------:R-:W-:Y:S01]  /*b700*/  IMAD.MOV.U32 R30, RZ, RZ, 0x1 ;  /* 0x00000001ff1e7424 */ /* 0x000fe200078e00ff */
[----:B------:R-:W-:Y:S02]  /*b710*/  SHF.R.U32.HI R6, RZ, R6, R13 ;  /* 0x00000006ff067219 */ /* 0x000fe4000001160d */
        /* <DEDUP_REMOVED lines=8> */
[----:B------:R-:W-:Y:S01]  /*b7a0*/  IMAD.IADD R9, R9, 0x1, R11 ;  /* 0x0000000109097824 */ /* 0x000fe200078e020b */
[----:B0-----:R-:W-:-:S04]  /*b7b0*/  ISETP.NE.U32.AND P0, PT, R28, RZ, PT ;  /* 0x000000ff1c00720c */ /* 0x001fc80003f05070 */
[----:B------:R-:W-:Y:S02]  /*b7c0*/  ISETP.NE.AND.EX P0, PT, R29, RZ, PT, P0 ;  /* 0x000000ff1d00720c */ /* 0x000fe40003f05300 */
[----:B------:R-:W0:Y:S01]  /*b7d0*/  LDC R20, c[0x0][0x600] ;  /* 0x00018000ff147b82 */ /* 0x000e220000000800 */
[-CC-:B-1----:R-:W-:Y:S02]  /*b7e0*/  SHF.R.U64 R14, R8, R10.reuse, R9.reuse ;  /* 0x0000000a080e7219 */ /* 0x182fe40000001209 */
[----:B------:R-:W-:Y:S02]  /*b7f0*/  SHF.R.U32.HI R9, RZ, R10, R9 ;  /* 0x0000000aff097219 */ /* 0x000fe40000011609 */
[----:B------:R-:W-:-:S03]  /*b800*/  MOV R8, 0xffffffff ;  /* 0xffffffff00087802 */ /* 0x000fc60000000f00 */
[----:B------:R-:W1:Y:S01]  /*b810*/  LDC R26, c[0x0][0x648] ;  /* 0x00019200ff1a7b82 */ /* 0x000e620000000800 */
[-CC-:B--2---:R-:W-:Y:S02]  /*b820*/  SHF.R.U64 R21, R14, R12.reuse, R9.reuse ;  /* 0x0000000c0e157219 */ /* 0x184fe40000001209 */
[----:B------:R-:W-:-:S05]  /*b830*/  SHF.R.U32.HI R6, RZ, R12, R9 ;  /* 0x0000000cff067219 */ /* 0x000fca0000011609 */
[----:B------:R-:W2:Y:S01]  /*b840*/  LDC R27, c[0x0][0x638] ;  /* 0x00018e00ff1b7b82 */ /* 0x000ea20000000800 */
[-C--:B---3--:R-:W-:Y:S02]  /*b850*/  SHF.L.U32 R8, R8, R25.reuse, RZ ;  /* 0x0000001908087219 */ /* 0x088fe400000006ff */
[-CC-:B------:R-:W-:Y:S02]  /*b860*/  SHF.R.U64 R23, R21, R25.reuse, R6.reuse ;  /* 0x0000001915177219 */ /* 0x180fe40000001206 */
[----:B------:R-:W-:Y:S02]  /*b870*/  LOP3.LUT R32, RZ, R8, RZ, 0x33, !PT ;  /* 0x00000008ff207212 */ /* 0x000fe400078e33ff */
[----:B------:R-:W-:Y:S01]  /*b880*/  SHF.R.U32.HI R9, RZ, R25, R6 ;  /* 0x00000019ff097219 */ /* 0x000fe20000011606 */
[----:B------:R-:W3:Y:S01]  /*b890*/  LDC R31, c[0x0][0x610] ;  /* 0x00018400ff1f7b82 */ /* 0x000ee20000000800 */
[----:B------:R-:W-:Y:S01]  /*b8a0*/  IMAD.MOV.U32 R8, RZ, RZ, R23 ;  /* 0x000000ffff087224 */ /* 0x000fe200078e0017 */
[----:B------:R-:W-:Y:S06]  /*b8b0*/  @!P0 BRA `(.L_x_293) ;  /* 0x0000000000288947 */ /* 0x000fec0003800000 */
[----:B------:R-:W4:Y:S02]  /*b8c0*/  LDC R6, c[0x0][0x64c] ;  /* 0x00019300ff067b82 */ /* 0x000f240000000800 */
[----:B----4-:R-:W-:-:S05]  /*b8d0*/  IADD3 R13, P0, R23, R6, RZ ;  /* 0x00000006170d7210 */ /* 0x010fca0007f1e0ff */
        /* <DEDUP_REMOVED lines=8> */
.L_x_293:
[----:B------:R-:W-:Y:S02]  /*b960*/  ISETP.NE.AND P0, PT, R2, 0x1, PT ;  /* 0x000000010200780c */ /* 0x000fe40003f05270 */
[----:B-1----:R-:W-:Y:S01]  /*b970*/  SHF.R.U64 R6, R8, R26, R9 ;  /* 0x0000001a08067219 */ /* 0x002fe20000001209 */
[----:B0-----:R-:W-:Y:S01]  /*b980*/  VIADD R9, R20, 0xffffffff ;  /* 0xffffffff14097836 */ /* 0x001fe20000000000 */
[----:B------:R-:W-:Y:S02]  /*b990*/  SHF.L.U32 R30, R30, R25, RZ ;  /* 0x000000191e1e7219 */ /* 0x000fe400000006ff */
[----:B------:R-:W-:Y:S02]  /*b9a0*/  LOP3.LUT R5, R21, R32, RZ, 0xc0, !PT ;  /* 0x0000002015057212 */ /* 0x000fe400078ec0ff */
[----:B------:R-:W-:-:S03]  /*b9b0*/  IADD3 R8, -R6, RZ, RZ ;  /* 0x000000ff06087210 */ /* 0x000fc60007ffe1ff */
[----:B------:R-:W-:Y:S01]  /*b9c0*/  IMAD R6, R30, R6, R5 ;  /* 0x000000061e067224 */ /* 0x000fe200078e0205 */
[----:B------:R-:W-:Y:S01]  /*b9d0*/  LOP3.LUT R5, R14, R9, RZ, 0xc0, !PT ;  /* 0x000000090e057212 */ /* 0x000fe200078ec0ff */
[----:B------:R-:W-:Y:S02]  /*b9e0*/  @P0 IMAD R3, R7, R24, R4 ;  /* 0x0000001807030224 */ /* 0x000fe400078e0204 */
[----:B--2---:R-:W-:Y:S02]  /*b9f0*/  IMAD R4, R8, R27, R23 ;  /* 0x0000001b08047224 */ /* 0x004fe400078e0217 */
[----:B---3--:R-:W-:Y:S02]  /*ba00*/  IMAD R3, R6, R31, R3 ;  /* 0x0000001f06037224 */ /* 0x008fe400078e0203 */
[----:B------:R-:W-:Y:S02]  /*ba10*/  IMAD R4, R4, R20, R5 ;  /* 0x0000001404047224 */ /* 0x000fe400078e0205 */
[----:B------:R-:W-:-:S02]  /*ba20*/  IMAD.MOV.U32 R8, RZ, RZ, 0x1 ;  /* 0x00000001ff087424 */ /* 0x000fc400078e00ff */
[----:B------:R-:W-:Y:S01]  /*ba30*/  IMAD.MOV.U32 R6, RZ, RZ, R22 ;  /* 0x000000ffff067224 */ /* 0x000fe200078e0016 */
[----:B------:R-:W-:Y:S02]  /*ba40*/  SEL R20, R4, R3, !P0 ;  /* 0x0000000304147207 */ /* 0x000fe40004000000 */
[----:B------:R-:W-:-:S07]  /*ba50*/  SEL R21, R3, R4, !P0 ;  /* 0x0000000403157207 */ /* 0x000fce0004000000 */
.L_x_291:
[----:B------:R-:W-:-:S08]  /*ba60*/  NOP ;  /* 0x0000000000007918 */ /* 0x000fd00000000000 */
[----:B------:R-:W0:-:S00]  /*ba70*/  USETMAXREG.DEALLOC.CTAPOOL 0x28 ;  /* 0x00000028000079c8 */ /* 0x000e0000080e0500 */
[----:B0-----:R-:W-:-:S13]  /*ba80*/  ISETP.NE.AND P0, PT, R0, RZ, PT ;  /* 0x000000ff0000720c */ /* 0x001fda0003f05270 */
[----:B------:R-:W-:Y:S05]  /*ba90*/  @P0 EXIT ;  /* 0x000000000000094d */ /* 0x000fea0003800000 */
[----:B------:R-:W-:Y:S01]  /*baa0*/  LOP3.LUT P0, RZ, R8, 0xff, RZ, 0xc0, !PT ;  /* 0x000000ff08ff7812 */ /* 0x000fe2000780c0ff */
[----:B------:R-:W-:Y:S02]  /*bab0*/  IMAD.MOV.U32 R0, RZ, RZ, 0x1 ;  /* 0x00000001ff007424 */ /* 0x000fe400078e00ff */
[----:B------:R-:W-:-:S10]  /*bac0*/  IMAD.MOV.U32 R3, RZ, RZ, RZ ;  /* 0x000000ffff037224 */ /* 0x000fd400078e00ff */
[----:B------:R-:W-:Y:S05]  /*bad0*/  @!P0 BRA `(.L_x_294) ;  /* 0x0000000c00748947 */ /* 0x000fea0003800000 */
[----:B------:R-:W0:Y:S01]  /*bae0*/  LDC R0, c[0x0][0x28c] ;  /* 0x0000a300ff007b82 */ /* 0x000e220000000800 */
[----:B------:R-:W1:Y:S01]  /*baf0*/  S2R R12, SR_CgaCtaId ;  /* 0x00000000000c7919 */ /* 0x000e620000008800 */
[----:B------:R-:W-:Y:S01]  /*bb00*/  ULDC UR5, c[0x0][0x658] ;  /* 0x0001960000057ab9 */ /* 0x000fe20000000800 */
[----:B------:R-:W-:Y:S01]  /*bb10*/  UMOV UR7, 0xffffffff ;  /* 0xffffffff00077882 */ /* 0x000fe20000000000 */
[----:B------:R-:W-:Y:S01]  /*bb20*/  ULDC UR6, c[0x0][0xc] ;  /* 0x0000030000067ab9 */ /* 0x000fe20000000800 */
[----:B------:R-:W-:Y:S01]  /*bb30*/  USHF.L.U32 UR9, UR7, UR5, URZ ;  /* 0x0000000507097299 */ /* 0x000fe2000800063f */
[----:B------:R-:W-:Y:S01]  /*bb40*/  BSSY B0, `(.L_x_294) ;  /* 0x00000d6000007945 */ /* 0x000fe20003800000 */
[----:B------:R-:W-:Y:S01]  /*bb50*/  UMOV UR8, 0x1 ;  /* 0x0000000100087882 */ /* 0x000fe20000000000 */
[----:B------:R-:W-:Y:S01]  /*bb60*/  ULDC UR7, c[0x0][0x10] ;  /* 0x0000040000077ab9 */ /* 0x000fe20000000800 */
[----:B------:R-:W-:Y:S01]  /*bb70*/  USHF.L.U32 UR5, UR8, UR5, URZ ;  /* 0x0000000508057299 */ /* 0x000fe2000800063f */
[----:B------:R-:W-:Y:S01]  /*bb80*/  IMAD.MOV.U32 R9, RZ, RZ, 0x1 ;  /* 0x00000001ff097424 */ /* 0x000fe200078e00ff */
[----:B------:R-:W-:Y:S01]  /*bb90*/  UIMAD.WIDE.U32 UR6, UR6, UR7, URZ ;  /* 0x00000007060672a5 */ /* 0x000fe2000f8e003f */
[----:B------:R-:W-:Y:S01]  /*bba0*/  LOP3.LUT R8, R19, 0x2, RZ, 0xfc, !PT ;  /* 0x0000000213087812 */ /* 0x000fe200078efcff */
[----:B------:R-:W-:Y:S01]  /*bbb0*/  ULDC UR8, c[0x0][0x14] ;  /* 0x0000050000087ab9 */ /* 0x000fe20000000800 */
[----:B------:R-:W-:Y:S01]  /*bbc0*/  ULDC UR4, c[0x0][0x600] ;  /* 0x0001800000047ab9 */ /* 0x000fe20000000800 */
[----:B------:R-:W-:-:S02]  /*bbd0*/  UIMAD.WIDE.U32 UR30, UR6, UR8, URZ ;  /* 0x00000008061e72a5 */ /* 0x000fc4000f8e003f */
[----:B------:R-:W-:Y:S02]  /*bbe0*/  UIMAD UR7, UR7, UR8, URZ ;  /* 0x00000008070772a4 */ /* 0x000fe4000f8e023f */
[----:B------:R-:W-:Y:S02]  /*bbf0*/  UIADD3 UR4, UR4, -0x1, URZ ;  /* 0xffffffff04047890 */ /* 0x000fe4000fffe03f */
[----:B------:R-:W-:Y:S02]  /*bc00*/  ULOP3.LUT UR6, URZ, UR9, URZ, 0x33, !UPT ;  /* 0x000000093f067292 */ /* 0x000fe4000f8e333f */
[----:B------:R-:W-:Y:S01]  /*bc10*/  UIADD3 UR7, UR31, UR7, URZ ;  /* 0x000000071f077290 */ /* 0x000fe2000fffe03f */
[----:B0-----:R-:W-:Y:S01]  /*bc20*/  VIADD R0, R0, 0x7f ;  /* 0x0000007f00007836 */ /* 0x001fe20000000000 */
[----:B------:R-:W-:-:S04]  /*bc30*/  ULDC.64 UR38, c[0x0][0x198] ;  /* 0x0000660000267ab9 */ /* 0x000fc80000000a00 */
[----:B------:R-:W-:-:S04]  /*bc40*/  SHF.R.S32.HI R3, RZ, 0x1f, R0 ;  /* 0x0000001fff037819 */ /* 0x000fc80000011400 */
[----:B------:R-:W-:Y:S01]  /*bc50*/  LEA.HI R10, R3, R0, RZ, 0x7 ;  /* 0x00000000030a7211 */ /* 0x000fe200078f38ff */
[C---:B-1----:R-:W-:Y:S01]  /*bc60*/  IMAD.SHL.U32 R11, R12.reuse, 0x40, RZ ;  /* 0x000000400c0b7824 */ /* 0x042fe200078e00ff */
[----:B------:R-:W-:Y:S01]  /*bc70*/  MOV R0, 0x1 ;  /* 0x0000000100007802 */ /* 0x000fe20000000f00 */
[----:B------:R-:W-:Y:S01]  /*bc80*/  IMAD.SHL.U32 R12, R12, 0x1000, RZ ;  /* 0x000010000c0c7824 */ /* 0x000fe200078e00ff */
[----:B------:R-:W-:Y:S01]  /*bc90*/  SHF.R.S32.HI R10, RZ, 0x7, R10 ;  /* 0x00000007ff0a7819 */ /* 0x000fe2000001140a */
[----:B------:R-:W-:Y:S01]  /*bca0*/  IMAD.MOV.U32 R3, RZ, RZ, RZ ;  /* 0x000000ffff037224 */ /* 0x000fe200078e00ff */
[----:B------:R-:W-:Y:S02]  /*bcb0*/  LOP3.LUT R11, R11, 0x40, RZ, 0xc0, !PT ;  /* 0x000000400b0b7812 */ /* 0x000fe400078ec0ff */
[----:B------:R-:W-:Y:S01]  /*bcc0*/  LOP3.LUT R12, R12, 0x1000, RZ, 0xc0, !PT ;  /* 0x000010000c0c7812 */ /* 0x000fe200078ec0ff */
[----:B------:R-:W-:-:S07]  /*bcd0*/  VIADD R13, R10, 0x1 ;  /* 0x000000010a0d7836 */ /* 0x000fce0000000000 */
.L_x_305:
[----:B------:R-:W-:-:S03]  /*bce0*/  UMOV UR8, 0xffffffff ;  /* 0xffffffff00087882 */ /* 0x000fc60000000000 */
[----:B------:R-:W-:Y:S05]  /*bcf0*/  BRA.DIV UR8, `(.L_x_295) ;  /* 0x0000000e08b07947 */ /* 0x000fea000b800000 */
[----:B------:R-:W-:-:S13]  /*bd00*/  ELECT P6, URZ, PT ;  /* 0x00000000003f782f */ /* 0x000fda00038c0000 */
.L_x_315:
[----:B------:R-:W0:Y:S01]  /*bd10*/  LDC R4, c[0x0][0x28c] ;  /* 0x0000a300ff047b82 */ /* 0x000e220000000800 */
[----:B------:R-:W-:Y:S01]  /*bd20*/  BSSY B1, `(.L_x_296) ;  /* 0x0000044000017945 */ /* 0x000fe20003800000 */
[----:B0-----:R-:W-:-:S13]  /*bd30*/  ISETP.LT.OR P6, PT, R4, 0x1, !P6 ;  /* 0x000000010400780c */ /* 0x001fda00077c1670 */
[----:B------:R-:W-:Y:S05]  /*bd40*/  @P6 BRA `(.L_x_297) ;  /* 0x0000000400046947 */ /* 0x000fea0003800000 */
[----:B------:R-:W-:Y:S01]  /*bd50*/  IMAD.SHL.U32 R21, R21, 0x100, RZ ;  /* 0x0000010015157824 */ /* 0x000fe200078e00ff */
[----:B------:R-:W-:Y:S01]  /*bd60*/  MOV R24, RZ ;  /* 0x000000ff00187202 */ /* 0x000fe20000000f00 */
[----:B------:R-:W-:Y:S02]  /*bd70*/  IMAD R20, R20, 0x80, R11 ;  /* 0x0000008014147824 */ /* 0x000fe400078e020b */
[----:B------:R-:W-:Y:S02]  /*bd80*/  IMAD.MOV.U32 R4, RZ, RZ, R13 ;  /* 0x000000ffff047224 */ /* 0x000fe400078e000d */
[----:B------:R-:W-:Y:S02]  /*bd90*/  IMAD.MOV.U32 R5, RZ, RZ, R0 ;  /* 0x000000ffff057224 */ /* 0x000fe400078e0000 */
[----:B------:R-:W-:-:S07]  /*bda0*/  IMAD.MOV.U32 R7, RZ, RZ, R3 ;  /* 0x000000ffff077224 */ /* 0x000fce00078e0003 */
.L_x_300:
[----:B------:R-:W0:Y:S01]  /*bdb0*/  S2R R15, SR_CgaCtaId ;  /* 0x00000000000f7919 */ /* 0x000e220000008800 */
[----:B------:R-:W-:Y:S02]  /*bdc0*/  MOV R14, 0x400 ;  /* 0x00000400000e7802 */ /* 0x000fe40000000f00 */
[----:B------:R-:W-:Y:S02]  /*bdd0*/  LOP3.LUT P1, RZ, R18, 0x7f, RZ, 0xc0, !PT ;  /* 0x0000007f12ff7812 */ /* 0x000fe4000782c0ff */
[----:B0-----:R-:W-:Y:S02]  /*bde0*/  LEA R22, R15, R14, 0x18 ;  /* 0x0000000e0f167211 */ /* 0x001fe400078ec0ff */
[----:B------:R-:W-:-:S09]  /*bdf0*/  SHF.L.U32 R14, R5, 0x1f, RZ ;  /* 0x0000001f050e7819 */ /* 0x000fd200000006ff */
[----:B------:R-:W0:Y:S01]  /*be00*/  @!P1 LDC R15, c[0x0][0x500] ;  /* 0x00014000ff0f9b82 */ /* 0x000e220000000800 */
[----:B------:R-:W-:-:S04]  /*be10*/  IMAD R23, R7, 0x8, R22 ;  /* 0x0000000807177824 */ /* 0x000fc800078e0216 */
[----:B------:R-:W1:Y:S02]  /*be20*/  SYNCS.PHASECHK.TRANS64.TRYWAIT P0, [R23+URZ+0x18], R14 ;  /* 0x0000180e170075a7 */ /* 0x000e64000800017f */
[----:B-1----:R-:W-:Y:S05]  /*be30*/  @!P0 BRA `(.L_x_298) ;  /* 0x0000000c00808947 */ /* 0x002fea0003800000 */
.L_x_316:
[----:B-1----:R-:W-:Y:S01]  /*be40*/  PRMT R14, R8, 0x9910, RZ ;  /* 0x00009910080e7816 */ /* 0x002fe200000000ff */
[----:B0-----:R0:W-:Y:S03]  /*be50*/  @!P1 SYNCS.ARRIVE.TRANS64 RZ, [R23+URZ], R15 ;  /* 0x0000000f17ff99a7 */ /* 0x0011e6000800003f */
[----:B------:R-:W-:-:S13]  /*be60*/  ISETP.NE.AND P0, PT, R14, 0x2, PT ;  /* 0x000000020e00780c */ /* 0x000fda0003f05270 */
[----:B0-----:R-:W-:Y:S05]  /*be70*/  @P0 BRA `(.L_x_299) ;  /* 0x0000000000040947 */ /* 0x001fea0003800000 */
[----:B------:R-:W-:Y:S01]  /*be80*/  BPT.TRAP 0x1 ;  /* 0x000000040000795c */ /* 0x000fe20000300000 */
.L_x_299:
[----:B------:R-:W-:Y:S01]  /*be90*/  IMAD R14, R7, 0x10000, R22 ;  /* 0x00010000070e7824 */ /* 0x000fe200078e0216 */
[----:B------:R-:W-:Y:S01]  /*bea0*/  R2UR UR34, R24 ;  /* 0x00000000182272ca */ /* 0x000fe200000e0000 */
[----:B------:R-:W-:Y:S01]  /*beb0*/  VIADD R4, R4, 0xffffffff ;  /* 0xffffffff04047836 */ /* 0x000fe20000000000 */
[----:B------:R-:W-:Y:S01]  /*bec0*/  R2UR UR33, R23 ;  /* 0x00000000172172ca */ /* 0x000fe200000e0000 */
[----:B------:R-:W-:Y:S01]  /*bed0*/  UIADD3 UR14, UP0, UR38, 0xf0, URZ ;  /* 0x000000f0260e7890 */ /* 0x000fe2000ff1e03f */
[----:B------:R-:W-:Y:S01]  /*bee0*/  R2UR UR24, R14 ;  /* 0x000000000e1872ca */ /* 0x000fe200000e0000 */
[----:B------:R-:W-:Y:S01]  /*bef0*/  IMAD R14, R7, 0x4000, R12 ;  /* 0x00004000070e7824 */ /* 0x000fe200078e020c */
[----:B------:R-:W-:Y:S01]  /*bf00*/  R2UR UR36, R6 ;  /* 0x00000000062472ca */ /* 0x000fe200000e0000 */
[----:B------:R-:W-:Y:S01]  /*bf10*/  UIADD3 UR40, UP1, UR38, 0x1f0, URZ ;  /* 0x000001f026287890 */ /* 0x000fe2000ff3e03f */
[----:B------:R-:W-:Y:S01]  /*bf20*/  R2UR UR35, R21 ;  /* 0x00000000152372ca */ /* 0x000fe200000e0000 */
[----:B------:R-:W-:Y:S01]  /*bf30*/  UIADD3.X UR15, URZ, UR39, URZ, UP0, !UPT ;  /* 0x000000273f0f7290 */ /* 0x000fe200087fe43f */
[----:B------:R-:W-:Y:S01]  /*bf40*/  LEA R14, R14, R22, 0x1 ;  /* 0x000000160e0e7211 */ /* 0x000fe200078e08ff */
[----:B------:R-:W-:Y:S01]  /*bf50*/  UIADD3.X UR41, URZ, UR39, URZ, UP1, !UPT ;  /* 0x000000273f297290 */ /* 0x000fe20008ffe43f */
[----:B------:R-:W-:Y:S01]  /*bf60*/  R2UR UR19, R20 ;  /* 0x00000000141372ca */ /* 0x000fe200000e0000 */
[----:B------:R-:W-:Y:S01]  /*bf70*/  UIADD3 UR26, UR34, 0x40, URZ ;  /* 0x00000040221a7890 */ /* 0x000fe2000fffe03f */
[----:B------:R-:W-:Y:S01]  /*bf80*/  R2UR UR8, R14 ;  /* 0x000000000e0872ca */ /* 0x000fe200000e0000 */
[----:B------:R-:W-:Y:S01]  /*bf90*/  VIADD R7, R7, 0x1 ;  /* 0x0000000107077836 */ /* 0x000fe20000000000 */
[----:B------:R-:W-:Y:S01]  /*bfa0*/  ISETP.GT.AND P1, PT, R4, 0x1, PT ;  /* 0x000000010400780c */ /* 0x000fe20003f24270 */
[----:B------:R-:W-:Y:S01]  /*bfb0*/  UIADD3 UR32, UR24, 0x100, URZ ;  /* 0x0000010018207890 */ /* 0x000fe2000fffe03f */
[----:B------:R-:W-:Y:S01]  /*bfc0*/  VIADD R24, R24, 0x80 ;  /* 0x0000008018187836 */ /* 0x000fe20000000000 */
[----:B------:R-:W-:Y:S01]  /*bfd0*/  UIADD3 UR24, UR24, 0x8100, URZ ;  /* 0x0000810018187890 */ /* 0x000fe2000fffe03f */
[----:B------:R-:W-:Y:S01]  /*bfe0*/  ISETP.NE.AND P0, PT, R7, 0x3, PT ;  /* 0x000000030700780c */ /* 0x000fe20003f05270 */
[----:B------:R-:W-:Y:S01]  /*bff0*/  UMOV UR22, 0x0 ;  /* 0x0000000000167882 */ /* 0x000fe20000000000 */
[----:B------:R-:W-:Y:S01]  /*c000*/  UMOV UR23, 0x10000000 ;  /* 0x1000000000177882 */ /* 0x000fe20000000000 */
[----:B------:R-:W-:Y:S01]  /*c010*/  UMOV UR25, UR33 ;  /* 0x0000002100197c82 */ /* 0x000fe20008000000 */
[----:B------:R-:W-:Y:S01]  /*c020*/  UMOV UR28, UR36 ;  /* 0x00000024001c7c82 */ /* 0x000fe20008000000 */
[----:B------:R-:W-:Y:S01]  /*c030*/  UMOV UR27, UR35 ;  /* 0x00000023001b7c82 */ /* 0x000fe20008000000 */
[----:B------:R-:W-:Y:S01]  /*c040*/  UMOV UR13, 0x30000 ;  /* 0x00030000000d7882 */ /* 0x000fe20000000000 */
[----:B------:R-:W-:Y:S01]  /*c050*/  UIADD3 UR16, UR8, 0x30100, URZ ;  /* 0x0003010008107890 */ /* 0x000fe2000fffe03f */
[----:B------:R0:W-:Y:S01]  /*c060*/  UTMALDG.3D [UR32], [UR14], desc[UR22] ;  /* 0x000016200e0075b4 */ /* 0x0001e20008011000 */
[----:B------:R-:W-:Y:S01]  /*c070*/  UIADD3 UR8, UR8, 0x34100, URZ ;  /* 0x0003410008087890 */ /* 0x000fe2000fffe03f */
[----:B------:R-:W-:Y:S01]  /*c080*/  SEL R14, RZ, 0x1, P0 ;  /* 0x00000001ff0e7807 */ /* 0x000fe20000000000 */
[----:B------:R-:W-:Y:S01]  /*c090*/  UMOV UR17, UR33 ;  /* 0x0000002100117c82 */ /* 0x000fe20008000000 */
[----:B------:R-:W-:Y:S01]  /*c0a0*/  UMOV UR18, UR34 ;  /* 0x0000002200127c82 */ /* 0x000fe20008000000 */
[----:B------:R-:W-:Y:S01]  /*c0b0*/  UMOV UR20, UR36 ;  /* 0x0000002400147c82 */ /* 0x000fe20008000000 */
[----:B------:R-:W-:Y:S01]  /*c0c0*/  UMOV UR9, UR33 ;  /* 0x0000002100097c82 */ /* 0x000fe20008000000 */
[----:B------:R-:W-:Y:S01]  /*c0d0*/  UMOV UR11, UR19 ;  /* 0x00000013000b7c82 */ /* 0x000fe20008000000 */
[----:B------:R-:W-:Y:S01]  /*c0e0*/  UMOV UR12, UR36 ;  /* 0x00000024000c7c82 */ /* 0x000fe20008000000 */
[----:B------:R0:W-:Y:S01]  /*c0f0*/  UTMALDG.3D [UR24], [UR14], desc[UR22] ;  /* 0x000016180e0075b4 */ /* 0x0001e20008011000 */
[----:B------:R-:W-:Y:S01]  /*c100*/  UMOV UR10, UR26 ;  /* 0x0000001a000a7c82 */ /* 0x000fe20008000000 */
[----:B------:R-:W-:-:S02]  /*c110*/  LOP3.LUT R5, R5, R14, RZ, 0x3c, !PT ;  /* 0x0000000e05057212 */ /* 0x000fc400078e3cff */
[----:B------:R-:W-:Y:S01]  /*c120*/  SEL R7, R7, RZ, P0 ;  /* 0x000000ff07077207 */ /* 0x000fe20000000000 */
[----:B------:R0:W-:Y:S01]  /*c130*/  UTMALDG.3D.MULTICAST [UR16], [UR40], UR13, desc[UR22] ;  /* 0x00001610280073b4 */ /* 0x0001e2000801180d */
[----:B------:R0:W-:Y:S02]  /*c140*/  UTMALDG.3D.MULTICAST [UR8], [UR40], UR13, desc[UR22] ;  /* 0x00001608280073b4 */ /* 0x0001e4000801180d */
[----:B0-----:R-:W-:Y:S05]  /*c150*/  @P1 BRA `(.L_x_300) ;  /* 0xfffffffc00141947 */ /* 0x001fea000383ffff */
.L_x_297:
[----:B------:R-:W-:Y:S05]  /*c160*/  BSYNC B1 ;  /* 0x0000000000017941 */ /* 0x000fea0003800000 */
.L_x_296:
[----:B------:R-:W-:Y:S01]  /*c170*/  LOP3.LUT P1, RZ, R9, 0xff, RZ, 0xc0, !PT ;  /* 0x000000ff09ff7812 */ /* 0x000fe2000782c0ff */
[C---:B------:R-:W-:Y:S01]  /*c180*/  IMAD.IADD R6, R10.reuse, 0x1, R3 ;  /* 0x000000010a067824 */ /* 0x040fe200078e0203 */
[----:B------:R-:W-:Y:S01]  /*c190*/  ULDC.64 UR8, c[0x0][0x650] ;  /* 0x0001940000087ab9 */ /* 0x000fe20000000a00 */
[----:B------:R-:W-:Y:S01]  /*c1a0*/  ISETP.GE.U32.AND P2, PT, R10, 0x3, PT ;  /* 0x000000030a00780c */ /* 0x000fe20003f46070 */
[----:B------:R-:W-:Y:S01]  /*c1b0*/  BSSY B1, `(.L_x_301) ;  /* 0x000006c000017945 */ /* 0x000fe20003800000 */
[----:B------:R-:W-:Y:S01]  /*c1c0*/  IMAD.MOV.U32 R21, RZ, RZ, -0x1 ;  /* 0xffffffffff157424 */ /* 0x000fe200078e00ff */
[----:B------:R-:W-:Y:S01]  /*c1d0*/  ISETP.GT.U32.AND P0, PT, R6, 0x2, PT ;  /* 0x000000020600780c */ /* 0x000fe20003f04070 */
[----:B------:R-:W-:Y:S01]  /*c1e0*/  IMAD.MOV.U32 R20, RZ, RZ, -0x1 ;  /* 0xffffffffff147424 */ /* 0x000fe200078e00ff */
[----:B------:R-:W-:Y:S02]  /*c1f0*/  PRMT R9, RZ, 0x7610, R9 ;  /* 0x00007610ff097816 */ /* 0x000fe40000000009 */
[----:B------:R-:W-:-:S03]  /*c200*/  ISETP.LT.U32.AND P0, PT, R10, 0x3, P0 ;  /* 0x000000030a00780c */ /* 0x000fc60000701070 */
[----:B------:R-:W0:Y:S01]  /*c210*/  @P1 S2R R5, SR_CgaCtaId ;  /* 0x0000000000051919 */ /* 0x000e220000008800 */
[----:B------:R-:W-:-:S04]  /*c220*/  @P1 MOV R4, 0x400 ;  /* 0x0000040000041802 */ /* 0x000fc80000000f00 */
[----:B0-----:R-:W-:Y:S01]  /*c230*/  @P1 LEA R3, R5, R4, 0x18 ;  /* 0x0000000405031211 */ /* 0x001fe200078ec0ff */
[----:B------:R-:W-:-:S03]  /*c240*/  IMAD.WIDE.U32 R4, R6, -0x55555555, RZ ;  /* 0xaaaaaaab06047825 */ /* 0x000fc600078e00ff */
[----:B------:R0:W-:Y:S01]  /*c250*/  @P1 SYNCS.ARRIVE.TRANS64.A1T0 RZ, [R3+URZ+0x48], RZ ;  /* 0x000048ff03ff19a7 */ /* 0x0001e2000810003f */
[----:B------:R-:W-:Y:S02]  /*c260*/  IADD3 R16, P1, R16, UR30, RZ ;  /* 0x0000001e10107c10 */ /* 0x000fe4000ff3e0ff */
[----:B------:R-:W-:Y:S02]  /*c270*/  SHF.R.U32.HI R5, RZ, 0x1, R5 ;  /* 0x00000001ff057819 */ /* 0x000fe40000011605 */
[----:B------:R-:W-:Y:S02]  /*c280*/  IADD3.X R17, R17, UR7, RZ, P1, !PT ;  /* 0x0000000711117c10 */ /* 0x000fe40008ffe4ff */
[----:B------:R-:W-:Y:S02]  /*c290*/  PRMT R4, RZ, 0x7610, R4 ;  /* 0x00007610ff047816 */ /* 0x000fe40000000004 */
[----:B0-----:R-:W-:Y:S02]  /*c2a0*/  SEL R3, RZ, 0x1, !P0 ;  /* 0x00000001ff037807 */ /* 0x001fe40004000000 */
[----:B------:R-:W-:-:S02]  /*c2b0*/  ISETP.GE.U32.AND P0, PT, R16, UR8, PT ;  /* 0x0000000810007c0c */ /* 0x000fc4000bf06070 */
[----:B------:R-:W-:Y:S01]  /*c2c0*/  LOP3.LUT R0, R0, R3, RZ, 0x3c, !PT ;  /* 0x0000000300007212 */ /* 0x000fe200078e3cff */
[----:B------:R-:W-:Y:S01]  /*c2d0*/  IMAD R3, R5, -0x3, R6 ;  /* 0xfffffffd05037824 */ /* 0x000fe200078e0206 */
[----:B------:R-:W-:Y:S02]  /*c2e0*/  ISETP.GE.U32.AND.EX P0, PT, R17, UR9, PT, P0 ;  /* 0x0000000911007c0c */ /* 0x000fe4000bf06100 */
[----:B------:R-:W-:Y:S02]  /*c2f0*/  @P2 LOP3.LUT R0, R0, 0x1, R5, 0x78, !PT ;  /* 0x0000000100002812 */ /* 0x000fe400078e7805 */
[----:B------:R-:W-:-:S09]  /*c300*/  MOV R6, 0xffffffff ;  /* 0xffffffff00067802 */ /* 0x000fd20000000f00 */
[----:B------:R-:W-:Y:S05]  /*c310*/  @P0 BRA `(.L_x_302) ;  /* 0x0000000400540947 */ /* 0x000fea0003800000 */
[----:B------:R-:W0:Y:S01]  /*c320*/  S2R R15, SR_CTAID.X ;  /* 0x00000000000f7919 */ /* 0x000e220000002500 */
[----:B------:R-:W-:Y:S01]  /*c330*/  ULDC.64 UR8, c[0x0][0x628] ;  /* 0x00018a0000087ab9 */ /* 0x000fe20000000a00 */
[----:B------:R-:W-:Y:S01]  /*c340*/  ULDC UR11, c[0x0][0x630] ;  /* 0x00018c00000b7ab9 */ /* 0x000fe20000000800 */
[----:B------:R-:W-:Y:S01]  /*c350*/  ISETP.NE.U32.AND P0, PT, RZ, UR8, PT ;  /* 0x00000008ff007c0c */ /* 0x000fe2000bf05070 */
[----:B------:R-:W1:Y:S01]  /*c360*/  S2R R20, SR_CTAID.Y ;  /* 0x0000000000147919 */ /* 0x000e620000002600 */
[----:B------:R-:W-:Y:S01]  /*c370*/  ULDC UR12, c[0x0][0x150] ;  /* 0x00005400000c7ab9 */ /* 0x000fe20000000800 */
[----:B------:R-:W-:Y:S01]  /*c380*/  IMAD.MOV.U32 R4, RZ, RZ, R16 ;  /* 0x000000ffff047224 */ /* 0x000fe200078e0010 */
[----:B------:R-:W-:Y:S01]  /*c390*/  ISETP.NE.AND.EX P0, PT, RZ, UR9, PT, P0 ;  /* 0x00000009ff007c0c */ /* 0x000fe2000bf05300 */
[----:B------:R-:W-:Y:S01]  /*c3a0*/  IMAD.MOV.U32 R5, RZ, RZ, R17 ;  /* 0x000000ffff057224 */ /* 0x000fe200078e0011 */
[----:B0-----:R-:W-:-:S11]  /*c3b0*/  I2FP.F32.U32 R22, R15 ;  /* 0x0000000f00167245 */ /* 0x001fd60000201000 */
[----:B------:R-:W-:Y:S05]  /*c3c0*/  @!P0 BRA `(.L_x_303) ;  /* 0x0000000000288947 */ /* 0x000fea0003800000 */
[----:B------:R-:W-:Y:S02]  /*c3d0*/  ULDC UR10, c[0x0][0x634] ;  /* 0x00018d00000a7ab9 */ /* 0x000fe40000000800 */
[----:B------:R-:W-:-:S05]  /*c3e0*/  IADD3 R5, P0, R16, UR10, RZ ;  /* 0x0000000a10057c10 */ /* 0x000fca000ff1e0ff */
[----:B------:R-:W-:-:S04]  /*c3f0*/  IMAD.X R21, RZ, RZ, R17, P0 ;  /* 0x000000ffff157224 */ /* 0x000fc800000e0611 */
[----:B------:R-:W-:-:S04]  /*c400*/  IMAD.WIDE.U32 R6, R21, UR8, RZ ;  /* 0x0000000815067c25 */ /* 0x000fc8000f8e00ff */
[----:B------:R-:W-:-:S04]  /*c410*/  IMAD.WIDE.U32 R6, P0, R5, UR9, R6 ;  /* 0x0000000905067c25 */ /* 0x000fc8000f800006 */
[----:B------:R-:W-:-:S04]  /*c420*/  IMAD.WIDE.U32 R4, R5, UR8, RZ ;  /* 0x0000000805047c25 */ /* 0x000fc8000f8e00ff */
[----:B------:R-:W-:Y:S01]  /*c430*/  IMAD.MOV.U32 R4, RZ, RZ, R7 ;  /* 0x000000ffff047224 */ /* 0x000fe200078e0007 */
[----:B------:R-:W-:Y:S01]  /*c440*/  IADD3 RZ, P1, R5, R6, RZ ;  /* 0x0000000605ff7210 */ /* 0x000fe20007f3e0ff */
[----:B------:R-:W-:-:S04]  /*c450*/  IMAD.X R5, RZ, RZ, RZ, P0 ;  /* 0x000000ffff057224 */ /* 0x000fc800000e06ff */
[----:B------:R-:W-:-:S08]  /*c460*/  IMAD.WIDE.U32.X R4, R21, UR9, R4, P1 ;  /* 0x0000000915047c25 */ /* 0x000fd000088e0404 */
.L_x_303:
[--C-:B------:R-:W-:Y:S01]  /*c470*/  SHF.R.U64 R14, R4, UR11, R5.reuse ;  /* 0x0000000b040e7c19 */ /* 0x100fe20008001205 */
[----:B------:R-:W-:Y:S01]  /*c480*/  FMUL R22, R22, UR12 ;  /* 0x0000000c16167c20 */ /* 0x000fe20008400000 */
[----:B------:R-:W-:Y:S01]  /*c490*/  SHF.R.U32.HI R4, RZ, UR11, R5 ;  /* 0x0000000bff047c19 */ /* 0x000fe20008011605 */
[----:B------:R-:W0:Y:S01]  /*c4a0*/  LDC R6, c[0x0][0x144] ;  /* 0x00005100ff067b82 */ /* 0x000e220000000800 */
[----:B------:R-:W-:Y:S01]  /*c4b0*/  IADD3 R5, P0, RZ, -R14, RZ ;  /* 0x8000000eff057210 */ /* 0x000fe20007f1e0ff */
[----:B------:R-:W-:Y:S01]  /*c4c0*/  ULDC UR10, c[0x0][0x154] ;  /* 0x00005500000a7ab9 */ /* 0x000fe20000000800 */
[----:B-1----:R-:W-:Y:S01]  /*c4d0*/  I2FP.F32.U32 R7, R20 ;  /* 0x0000001400077245 */ /* 0x002fe20000201000 */
[----:B------:R-:W1:Y:S01]  /*c4e0*/  F2I.U32.TRUNC.NTZ R22, R22 ;  /* 0x0000001600167305 */ /* 0x000e62000020f000 */
[----:B------:R-:W-:Y:S01]  /*c4f0*/  ULDC.64 UR8, c[0x0][0x620] ;  /* 0x0001880000087ab9 */ /* 0x000fe20000000a00 */
[----:B------:R-:W-:Y:S01]  /*c500*/  IMAD.X R4, RZ, RZ, ~R4, P0 ;  /* 0x000000ffff047224 */ /* 0x000fe200000e0e04 */
[----:B------:R-:W-:Y:S01]  /*c510*/  ISETP.NE.AND P2, PT, R2, 0x1, PT ;  /* 0x000000010200780c */ /* 0x000fe20003f45270 */
[----:B------:R-:W-:Y:S01]  /*c520*/  FMUL R23, R7, UR10 ;  /* 0x0000000a07177c20 */ /* 0x000fe20008400000 */
[----:B------:R-:W2:Y:S01]  /*c530*/  LDC R25, c[0x0][0x148] ;  /* 0x00005200ff197b82 */ /* 0x000ea20000000800 */
[----:B------:R-:W-:Y:S01]  /*c540*/  IMAD R4, R4, UR8, RZ ;  /* 0x0000000804047c24 */ /* 0x000fe2000f8e02ff */
[----:B------:R-:W-:-:S02]  /*c550*/  ULDC.64 UR10, c[0x0][0x640] ;  /* 0x00019000000a7ab9 */ /* 0x000fc40000000a00 */
[----:B------:R-:W-:Y:S01]  /*c560*/  ISETP.NE.U32.AND P0, PT, RZ, UR10, PT ;  /* 0x0000000aff007c0c */ /* 0x000fe2000bf05070 */
[----:B------:R-:W3:Y:S01]  /*c570*/  F2I.U32.TRUNC.NTZ R23, R23 ;  /* 0x0000001700177305 */ /* 0x000ee2000020f000 */
[C---:B------:R-:W-:Y:S02]  /*c580*/  IMAD R7, R5.reuse, UR9, R4 ;  /* 0x0000000905077c24 */ /* 0x040fe4000f8e0204 */
[----:B------:R-:W-:Y:S01]  /*c590*/  IMAD.WIDE.U32 R4, R5, UR8, R16 ;  /* 0x0000000805047c25 */ /* 0x000fe2000f8e0010 */
[----:B------:R-:W-:Y:S01]  /*c5a0*/  ULDC UR8, c[0x0][0x618] ;  /* 0x0001860000087ab9 */ /* 0x000fe20000000800 */
[----:B-1----:R-:W-:Y:S02]  /*c5b0*/  IADD3 R22, -R22, RZ, RZ ;  /* 0x000000ff16167210 */ /* 0x002fe40007ffe1ff */
[----:B------:R-:W-:Y:S01]  /*c5c0*/  IMAD.IADD R5, R5, 0x1, R7 ;  /* 0x0000000105057824 */ /* 0x000fe200078e0207 */
[----:B------:R-:W-:Y:S02]  /*c5d0*/  ISETP.NE.AND.EX P0, PT, RZ, UR11, PT, P0 ;  /* 0x0000000bff007c0c */ /* 0x000fe4000bf05300 */
[----:B0-----:R-:W-:-:S02]  /*c5e0*/  IMAD R15, R6, R22, R15 ;  /* 0x00000016060f7224 */ /* 0x001fc400078e020f */
[--C-:B------:R-:W-:Y:S02]  /*c5f0*/  SHF.R.U64 R21, R4, UR8, R5.reuse ;  /* 0x0000000804157c19 */ /* 0x100fe40008001205 */
[----:B------:R-:W-:Y:S01]  /*c600*/  SHF.R.U32.HI R4, RZ, UR8, R5 ;  /* 0x00000008ff047c19 */ /* 0x000fe20008011605 */
[----:B------:R-:W-:Y:S01]  /*c610*/  ULDC UR8, c[0x0][0x608] ;  /* 0x0001820000087ab9 */ /* 0x000fe20000000800 */
[----:B---3--:R-:W-:Y:S02]  /*c620*/  IMAD.MOV R6, RZ, RZ, -R23 ;  /* 0x000000ffff067224 */ /* 0x008fe400078e0a17 */
[--C-:B------:R-:W-:Y:S02]  /*c630*/  SHF.R.U64 R22, R21, UR8, R4.reuse ;  /* 0x0000000815167c19 */ /* 0x100fe40008001204 */
[----:B------:R-:W-:Y:S01]  /*c640*/  SHF.R.U32.HI R5, RZ, UR8, R4 ;  /* 0x00000008ff057c19 */ /* 0x000fe20008011604 */
[----:B------:R-:W-:Y:S01]  /*c650*/  ULDC UR8, c[0x0][0x658] ;  /* 0x0001960000087ab9 */ /* 0x000fe20000000800 */
[----:B--2---:R-:W-:-:S02]  /*c660*/  @P2 IMAD R15, R25, R6, R20 ;  /* 0x00000006190f2224 */ /* 0x004fc400078e0214 */
[--C-:B------:R-:W-:Y:S02]  /*c670*/  SHF.R.U64 R20, R22, UR8, R5.reuse ;  /* 0x0000000816147c19 */ /* 0x100fe40008001205 */
[----:B------:R-:W-:-:S03]  /*c680*/  SHF.R.U32.HI R23, RZ, UR8, R5 ;  /* 0x00000008ff177c19 */ /* 0x000fc60008011605 */
[----:B------:R-:W-:Y:S02]  /*c690*/  IMAD.MOV.U32 R6, RZ, RZ, R20 ;  /* 0x000000ffff067224 */ /* 0x000fe400078e0014 */
[----:B------:R-:W-:Y:S01]  /*c6a0*/  IMAD.MOV.U32 R5, RZ, RZ, R23 ;  /* 0x000000ffff057224 */ /* 0x000fe200078e0017 */
[----:B------:R-:W-:Y:S06]  /*c6b0*/  @!P0 BRA `(.L_x_304) ;  /* 0x00000000002c8947 */ /* 0x000fec0003800000 */
[----:B------:R-:W-:Y:S02]  /*c6c0*/  ULDC UR8, c[0x0][0x64c] ;  /* 0x0001930000087ab9 */ /* 0x000fe40000000800 */
[----:B------:R-:W-:-:S05]  /*c6d0*/  IADD3 R5, P0, R20, UR8, RZ ;  /* 0x0000000814057c10 */ /* 0x000fca000ff1e0ff */
[----:B------:R-:W-:-:S04]  /*c6e0*/  IMAD.X R23, RZ, RZ, R23, P0 ;  /* 0x000000ffff177224 */ /* 0x000fc800000e0617 */
[----:B------:R-:W-:-:S04]  /*c6f0*/  IMAD.WIDE.U32 R6, R23, UR10, RZ ;  /* 0x0000000a17067c25 */ /* 0x000fc8000f8e00ff */
[----:B------:R-:W-:-:S04]  /*c700*/  IMAD.WIDE.U32 R6, P0, R5, UR11, R6 ;  /* 0x0000000b05067c25 */ /* 0x000fc8000f800006 */
[----:B------:R-:W-:Y:S01]  /*c710*/  IMAD.WIDE.U32 R4, R5, UR10, RZ ;  /* 0x0000000a05047c25 */ /* 0x000fe2000f8e00ff */
[----:B------:R-:W-:-:S04]  /*c720*/  MOV R4, R7 ;  /* 0x0000000700047202 */ /* 0x000fc80000000f00 */
[----:B------:R-:W-:Y:S01]  /*c730*/  IADD3 RZ, P1, R5, R6, RZ ;  /* 0x0000000605ff7210 */ /* 0x000fe20007f3e0ff */
[----:B------:R-:W-:-:S04]  /*c740*/  IMAD.X R5, RZ, RZ, RZ, P0 ;  /* 0x000000ffff057224 */ /* 0x000fc800000e06ff */
[----:B------:R-:W-:-:S04]  /*c750*/  IMAD.WIDE.U32.X R4, R23, UR11, R4, P1 ;  /* 0x0000000b17047c25 */ /* 0x000fc800088e0404 */
[----:B------:R-:W-:-:S07]  /*c760*/  IMAD.MOV.U32 R6, RZ, RZ, R4 ;  /* 0x000000ffff067224 */ /* 0x000fce00078e0004 */
.L_x_304:
[----:B------:R-:W-:Y:S01]  /*c770*/  ULDC UR8, c[0x0][0x648] ;  /* 0x0001920000087ab9 */ /* 0x000fe20000000800 */
[----:B------:R-:W-:Y:S01]  /*c780*/  LOP3.LUT R4, R22, UR6, RZ, 0xc0, !PT ;  /* 0x0000000616047c12 */ /* 0x000fe2000f8ec0ff */
[----:B------:R-:W-:Y:S01]  /*c790*/  ULDC UR9, c[0x0][0x610] ;  /* 0x0001840000097ab9 */ /* 0x000fe20000000800 */
[----:B------:R-:W-:Y:S01]  /*c7a0*/  SHF.R.U64 R5, R6, UR8, R5 ;  /* 0x0000000806057c19 */ /* 0x000fe20008001205 */
[----:B------:R-:W-:Y:S01]  /*c7b0*/  ULDC UR8, c[0x0][0x638] ;  /* 0x00018e0000087ab9 */ /* 0x000fe20000000800 */
[----:B------:R-:W-:-:S03]  /*c7c0*/  LOP3.LUT R21, R21, UR4, RZ, 0xc0, !PT ;  /* 0x0000000415157c12 */ /* 0x000fc6000f8ec0ff */
[----:B------:R-:W-:Y:S02]  /*c7d0*/  IMAD.MOV R7, RZ, RZ, -R5 ;  /* 0x000000ffff077224 */ /* 0x000fe400078e0a05 */
[----:B------:R-:W-:Y:S02]  /*c7e0*/  IMAD R4, R5, UR5, R4 ;  /* 0x0000000505047c24 */ /* 0x000fe4000f8e0204 */
[----:B------:R-:W-:Y:S01]  /*c7f0*/  IMAD R20, R7, UR8, R20 ;  /* 0x0000000807147c24 */ /* 0x000fe2000f8e0214 */
[----:B------:R-:W-:Y:S01]  /*c800*/  ULDC UR8, c[0x0][0x600] ;  /* 0x0001800000087ab9 */ /* 0x000fe20000000800 */
[----:B------:R-:W-:Y:S02]  /*c810*/  IMAD R15, R4, UR9, R15 ;  /* 0x00000009040f7c24 */ /* 0x000fe4000f8e020f */
[----:B------:R-:W-:Y:S02]  /*c820*/  IMAD R6, R20, UR8, R21 ;  /* 0x0000000814067c24 */ /* 0x000fe4000f8e0215 */
[----:B------:R-:W-:-:S03]  /*c830*/  IMAD.MOV.U32 R4, RZ, RZ, 0x1 ;  /* 0x00000001ff047424 */ /* 0x000fc600078e00ff */
[----:B------:R-:W-:Y:S02]  /*c840*/  SEL R20, R6, R15, !P2 ;  /* 0x0000000f06147207 */ /* 0x000fe40005000000 */
[----:B------:R-:W-:Y:S01]  /*c850*/  SEL R21, R15, R6, !P2 ;  /* 0x000000060f157207 */ /* 0x000fe20005000000 */
[----:B------:R-:W-:-:S07]  /*c860*/  IMAD.MOV.U32 R6, RZ, RZ, R14 ;  /* 0x000000ffff067224 */ /* 0x000fce00078e000e */
.L_x_302:
[----:B------:R-:W-:Y:S05]  /*c870*/  BSYNC B1 ;  /* 0x0000000000017941 */ /* 0x000fea0003800000 */
.L_x_301:
[----:B------:R-:W-:-:S13]  /*c880*/  LOP3.LUT P0, RZ, R4, 0xff, RZ, 0xc0, !PT ;  /* 0x000000ff04ff7812 */ /* 0x000fda000780c0ff */
[----:B------:R-:W-:Y:S05]  /*c890*/  @P0 BRA `(.L_x_305) ;  /* 0xfffffff400100947 */ /* 0x000fea000383ffff */
[----:B------:R-:W-:Y:S05]  /*c8a0*/  BSYNC B0 ;  /* 0x0000000000007941 */ /* 0x000fea0003800000 */
.L_x_294:
[----:B------:R-:W-:-:S03]  /*c8b0*/  UMOV UR8, 0xffffffff ;  /* 0xffffffff00087882 */ /* 0x000fc60000000000 */
[----:B------:R-:W-:Y:S05]  /*c8c0*/  BRA.DIV UR8, `(.L_x_306) ;  /* 0x0000000208f07947 */ /* 0x000fea000b800000 */
[----:B------:R-:W-:-:S13]  /*c8d0*/  ELECT P6, URZ, PT ;  /* 0x00000000003f782f */ /* 0x000fda00038c0000 */
.L_x_319:
[----:B------:R-:W-:Y:S04]  /*c8e0*/  BSSY B0, `(.L_x_307) ;  /* 0x0000022000007945 */ /* 0x000fe80003800000 */
[----:B------:R-:W-:Y:S05]  /*c8f0*/  @!P6 BRA `(.L_x_308) ;  /* 0x000000000080e947 */ /* 0x000fea0003800000 */
[----:B------:R-:W-:-:S04]  /*c900*/  LOP3.LUT R19, R19, 0x2, RZ, 0xfc, !PT ;  /* 0x0000000213137812 */ /* 0x000fc800078efcff */
[----:B------:R-:W-:-:S13]  /*c910*/  ISETP.NE.AND P0, PT, R19, 0x3, PT ;  /* 0x000000031300780c */ /* 0x000fda0003f05270 */
[----:B------:R-:W-:Y:S05]  /*c920*/  @!P0 BRA `(.L_x_309) ;  /* 0x0000000000048947 */ /* 0x000fea0003800000 */
[----:B------:R-:W-:Y:S01]  /*c930*/  BPT.TRAP 0x1 ;  /* 0x000000040000795c */ /* 0x000fe20000300000 */
.L_x_309:
[----:B------:R-:W0:Y:S01]  /*c940*/  S2R R5, SR_CgaCtaId ;  /* 0x0000000000057919 */ /* 0x000e220000008800 */
[----:B------:R-:W-:Y:S02]  /*c950*/  MOV R2, 0x400 ;  /* 0x0000040000027802 */ /* 0x000fe40000000f00 */
[----:B------:R-:W-:Y:S02]  /*c960*/  SHF.L.U32 R4, R0, 0x1f, RZ ;  /* 0x0000001f00047819 */ /* 0x000fe400000006ff */
[----:B0-----:R-:W-:-:S05]  /*c970*/  LEA R2, R5, R2, 0x18 ;  /* 0x0000000205027211 */ /* 0x001fca00078ec0ff */
[----:B------:R-:W-:-:S04]  /*c980*/  VIADD R2, R2, 0x18 ;  /* 0x0000001802027836 */ /* 0x000fc80000000000 */
[C---:B------:R-:W-:Y:S01]  /*c990*/  IMAD R7, R3.reuse, 0x8, R2 ;  /* 0x0000000803077824 */ /* 0x040fe200078e0202 */
[----:B------:R-:W-:-:S03]  /*c9a0*/  IADD3 R3, R3, 0x1, RZ ;  /* 0x0000000103037810 */ /* 0x000fc60007ffe0ff */
[----:B------:R-:W0:Y:S01]  /*c9b0*/  SYNCS.PHASECHK.TRANS64.TRYWAIT P0, [R7+URZ], R4 ;  /* 0x00000004070075a7 */ /* 0x000e22000800017f */
[----:B------:R-:W-:-:S04]  /*c9c0*/  ISETP.NE.AND P1, PT, R3, 0x3, PT ;  /* 0x000000030300780c */ /* 0x000fc80003f25270 */
[----:B------:R-:W-:Y:S02]  /*c9d0*/  SEL R5, RZ, 0x1, P1 ;  /* 0x00000001ff057807 */ /* 0x000fe40000800000 */
[----:B------:R-:W-:Y:S02]  /*c9e0*/  SEL R3, R3, RZ, P1 ;  /* 0x000000ff03037207 */ /* 0x000fe40000800000 */
[----:B------:R-:W-:-:S03]  /*c9f0*/  LOP3.LUT R9, R0, R5, RZ, 0x3c, !PT ;  /* 0x0000000500097212 */ /* 0x000fc600078e3cff */
[----:B------:R-:W-:Y:S01]  /*ca00*/  IMAD R6, R3, 0x8, R2 ;  /* 0x0000000803067824 */ /* 0x000fe200078e0202 */
[----:B------:R-:W-:Y:S01]  /*ca10*/  SHF.L.U32 R5, R9, 0x1f, RZ ;  /* 0x0000001f09057819 */ /* 0x000fe200000006ff */
[----:B0-----:R-:W-:Y:S06]  /*ca20*/  @!P0 BRA `(.L_x_310) ;  /* 0x0000000000b88947 */ /* 0x001fec0003800000 */
.L_x_320:
[----:B------:R-:W1:Y:S01]  /*ca30*/  SYNCS.PHASECHK.TRANS64.TRYWAIT P0, [R6+URZ], R5 ;  /* 0x00000005060075a7 */ /* 0x000e62000800017f */
[----:B------:R-:W-:-:S05]  /*ca40*/  VIADD R0, R3, 0x1 ;  /* 0x0000000103007836 */ /* 0x000fca0000000000 */
[----:B------:R-:W-:-:S04]  /*ca50*/  ISETP.NE.AND P1, PT, R0, 0x3, PT ;  /* 0x000000030000780c */ /* 0x000fc80003f25270 */
[----:B0-----:R-:W-:Y:S02]  /*ca60*/  SEL R4, RZ, 0x1, P1 ;  /* 0x00000001ff047807 */ /* 0x001fe40000800000 */
[----:B------:R-:W-:Y:S02]  /*ca70*/  SEL R3, R0, RZ, P1 ;  /* 0x000000ff00037207 */ /* 0x000fe40000800000 */
[----:B------:R-:W-:Y:S01]  /*ca80*/  LOP3.LUT R0, R9, R4, RZ, 0x3c, !PT ;  /* 0x0000000409007212 */ /* 0x000fe200078e3cff */
[----:B-1----:R-:W-:Y:S06]  /*ca90*/  @!P0 BRA `(.L_x_311) ;  /* 0x0000000000b08947 */ /* 0x002fec0003800000 */
.L_x_321:
[----:B------:R-:W-:Y:S01]  /*caa0*/  IMAD R3, R3, 0x8, R2 ;  /* 0x0000000803037824 */ /* 0x000fe200078e0202 */
[----:B------:R-:W-:-:S07]  /*cab0*/  SHF.L.U32 R0, R0, 0x1f, RZ ;  /* 0x0000001f00007819 */ /* 0x000fce00000006ff */
.L_x_312:
[----:B-1----:R1:W2:Y:S02]  /*cac0*/  SYNCS.PHASECHK.TRANS64.TRYWAIT P0, [R3+URZ], R0 ;  /* 0x00000000030075a7 */ /* 0x0022a4000800017f */
[----:B--2---:R-:W-:Y:S05]  /*cad0*/  @!P0 NANOSLEEP.SYNCS 0x989680 ;  /* 0x009896800000895d */ /* 0x004fea0003900000 */
[----:B------:R-:W2:Y:S02]  /*cae0*/  @!P0 SYNCS.PHASECHK.TRANS64 P0, [R3+URZ], R0 ;  /* 0x00000000030085a7 */ /* 0x000ea4000800007f */
[----:B--2---:R-:W-:Y:S05]  /*caf0*/  @!P0 BRA `(.L_x_312) ;  /* 0xfffffffc00f08947 */ /* 0x004fea000383ffff */
.L_x_308:
[----:B------:R-:W-:Y:S05]  /*cb00*/  BSYNC B0 ;  /* 0x0000000000007941 */ /* 0x000fea0003800000 */
.L_x_307:
[----:B------:R-:W-:Y:S05]  /*cb10*/  EXIT ;  /* 0x000000000000794d */ /* 0x000fea0003800000 */
.L_x_21:
[----:B----4-:R4:W0:Y:S02]  /*cb20*/  SYNCS.PHASECHK.TRANS64.TRYWAIT P1, [R3+URZ], R0 ;  /* 0x00000000030075a7 */ /* 0x010824000802017f */
[----:B0-----:R-:W-:Y:S05]  /*cb30*/  @!P1 NANOSLEEP.SYNCS 0x989680 ;  /* 0x009896800000995d */ /* 0x001fea0003900000 */
[----:B------:R-:W0:Y:S02]  /*cb40*/  @!P1 SYNCS.PHASECHK.TRANS64 P1, [R3+URZ], R0 ;  /* 0x00000000030095a7 */ /* 0x000e24000802007f */
[----:B0-----:R-:W-:Y:S05]  /*cb50*/  @!P1 BRA `(.L_x_21) ;  /* 0xfffffffc00f09947 */ /* 0x001fea000383ffff */
[----:B------:R-:W-:Y:S05]  /*cb60*/  BRA `(.L_x_20) ;  /* 0xffffff4800647947 */ /* 0x000fea000383ffff */
.L_x_26:
[----:B-1----:R1:W3:Y:S02]  /*cb70*/  SYNCS.PHASECHK.TRANS64.TRYWAIT P1, [R5+URZ], R4 ;  /* 0x00000004050075a7 */ /* 0x0022e4000802017f */
[----:B---3--:R-:W-:Y:S05]  /*cb80*/  @!P1 NANOSLEEP.SYNCS 0x989680 ;  /* 0x009896800000995d */ /* 0x008fea0003900000 */
[----:B------:R-:W3:Y:S02]  /*cb90*/  @!P1 SYNCS.PHASECHK.TRANS64 P1, [R5+URZ], R4 ;  /* 0x00000004050095a7 */ /* 0x000ee4000802007f */
[----:B---3--:R-:W-:Y:S05]  /*cba0*/  @!P1 BRA `(.L_x_26) ;  /* 0xfffffffc00f09947 */ /* 0x008fea000383ffff */
[----:B------:R-:W-:Y:S05]  /*cbb0*/  BRA `(.L_x_25) ;  /* 0xffffff5000687947 */ /* 0x000fea000383ffff */
.L_x_295:
[----:B------:R-:W-:Y:S01]  /*cbc0*/  BSSY B1, `(.L_x_313) ;  /* 0x0000006000017945 */ /* 0x000fe20003800000 */
[----:B------:R-:W-:-:S07]  /*cbd0*/  IMAD.MOV.U32 R15, RZ, RZ, -0x1 ;  /* 0xffffffffff0f7424 */ /* 0x000fce00078e00ff */
[----:B------:R-:W-:Y:S05]  /*cbe0*/  WARPSYNC.COLLECTIVE R15, `(.L_x_314) ;  /* 0x000000000f0c7348 */ /* 0x000fea0003c00000 */
[----:B------:R-:W-:Y:S02]  /*cbf0*/  ELECT P6, UR62, PT ;  /* 0x00000000003e782f */ /* 0x000fe400038c0000 */
[----:B------:R-:W-:Y:S01]  /*cc00*/  MOV R14, UR62 ;  /* 0x0000003e000e7c02 */ /* 0x000fe20008000f00 */
[----:B------:R-:W-:Y:S10]  /*cc10*/  ENDCOLLECTIVE ;  /* 0x000000000000791b */ /* 0x000ff40003800000 */
.L_x_314:
[----:B------:R-:W-:Y:S05]  /*cc20*/  BSYNC B1 ;  /* 0x0000000000017941 */ /* 0x000fea0003800000 */
.L_x_313:
[----:B------:R-:W-:Y:S05]  /*cc30*/  BRA `(.L_x_315) ;  /* 0xfffffff000347947 */ /* 0x000fea000383ffff */
.L_x_298:
[----:B-1----:R1:W2:Y:S02]  /*cc40*/  SYNCS.PHASECHK.TRANS64.TRYWAIT P0, [R23+URZ+0x18], R14 ;  /* 0x0000180e170075a7 */ /* 0x0022a4000800017f */
[----:B--2---:R-:W-:Y:S05]  /*cc50*/  @!P0 NANOSLEEP.SYNCS 0x989680 ;  /* 0x009896800000895d */ /* 0x004fea0003900000 */
[----:B------:R-:W2:Y:S02]  /*cc60*/  @!P0 SYNCS.PHASECHK.TRANS64 P0, [R23+URZ+0x18], R14 ;  /* 0x0000180e170085a7 */ /* 0x000ea4000800007f */
[----:B--2---:R-:W-:Y:S05]  /*cc70*/  @!P0 BRA `(.L_x_298) ;  /* 0xfffffffc00f08947 */ /* 0x004fea000383ffff */
[----:B------:R-:W-:Y:S05]  /*cc80*/  BRA `(.L_x_316) ;  /* 0xfffffff0006c7947 */ /* 0x000fea000383ffff */
.L_x_306:
[----:B------:R-:W-:Y:S01]  /*cc90*/  BSSY B0, `(.L_x_317) ;  /* 0x0000006000007945 */ /* 0x000fe20003800000 */
[----:B------:R-:W-:-:S07]  /*cca0*/  IMAD.MOV.U32 R15, RZ, RZ, -0x1 ;  /* 0xffffffffff0f7424 */ /* 0x000fce00078e00ff */
[----:B------:R-:W-:Y:S05]  /*ccb0*/  WARPSYNC.COLLECTIVE R15, `(.L_x_318) ;  /* 0x000000000f0c7348 */ /* 0x000fea0003c00000 */
[----:B------:R-:W-:Y:S02]  /*ccc0*/  ELECT P6, UR62, PT ;  /* 0x00000000003e782f */ /* 0x000fe400038c0000 */
[----:B------:R-:W-:Y:S01]  /*ccd0*/  MOV R14, UR62 ;  /* 0x0000003e000e7c02 */ /* 0x000fe20008000f00 */
[----:B------:R-:W-:Y:S10]  /*cce0*/  ENDCOLLECTIVE ;  /* 0x000000000000791b */ /* 0x000ff40003800000 */
.L_x_318:
[----:B------:R-:W-:Y:S05]  /*ccf0*/  BSYNC B0 ;  /* 0x0000000000007941 */ /* 0x000fea0003800000 */
.L_x_317:
[----:B------:R-:W-:Y:S05]  /*cd00*/  BRA `(.L_x_319) ;  /* 0xfffffff800f47947 */ /* 0x000fea000383ffff */
.L_x_310:
[----:B0-----:R0:W1:Y:S02]  /*cd10*/  SYNCS.PHASECHK.TRANS64.TRYWAIT P0, [R7+URZ], R4 ;  /* 0x00000004070075a7 */ /* 0x001064000800017f */
[----:B-1----:R-:W-:Y:S05]  /*cd20*/  @!P0 NANOSLEEP.SYNCS 0x989680 ;  /* 0x009896800000895d */ /* 0x002fea0003900000 */
[----:B------:R-:W1:Y:S02]  /*cd30*/  @!P0 SYNCS.PHASECHK.TRANS64 P0, [R7+URZ], R4 ;  /* 0x00000004070085a7 */ /* 0x000e64000800007f */
[----:B-1----:R-:W-:Y:S05]  /*cd40*/  @!P0 BRA `(.L_x_310) ;  /* 0xfffffffc00f08947 */ /* 0x002fea000383ffff */
[----:B------:R-:W-:Y:S05]  /*cd50*/  BRA `(.L_x_320) ;  /* 0xfffffffc00347947 */ /* 0x000fea000383ffff */
.L_x_311:
[----:B0-----:R0:W1:Y:S02]  /*cd60*/  SYNCS.PHASECHK.TRANS64.TRYWAIT P0, [R6+URZ], R5 ;  /* 0x00000005060075a7 */ /* 0x001064000800017f */
[----:B-1----:R-:W-:Y:S05]  /*cd70*/  @!P0 NANOSLEEP.SYNCS 0x989680 ;  /* 0x009896800000895d */ /* 0x002fea0003900000 */
[----:B------:R-:W1:Y:S02]  /*cd80*/  @!P0 SYNCS.PHASECHK.TRANS64 P0, [R6+URZ], R5 ;  /* 0x00000005060085a7 */ /* 0x000e64000800007f */
[----:B-1----:R-:W-:Y:S05]  /*cd90*/  @!P0 BRA `(.L_x_311) ;  /* 0xfffffffc00f08947 */ /* 0x002fea000383ffff */
[----:B------:R-:W-:Y:S05]  /*cda0*/  BRA `(.L_x_321) ;  /* 0xfffffffc003c7947 */ /* 0x000fea000383ffff */
.L_x_322:
[----:B------:R-:W-:-:S00]  /*cdb0*/  BRA `(.L_x_322) ;  /* 0xfffffffc00fc7947 */ /* 0x000fc0000383ffff */
[----:B------:R-:W-:-:S00]  /*cdc0*/  NOP ;  /* 0x0000000000007918 */ /* 0x000fc00000000000 */
        /* <DEDUP_REMOVED lines=11> */
.L_x_323:


//--------------------- .nv.global.init           --------------------------
	.section	.nv.global.init,"aw",@progbits
.nv.global.init:
	.type		$str$22,@object
	.size		$str$22,($str$23 - $str$22)
$str$22:
        /*0000*/ 	.byte	0x6b, 0x5f, 0x74, 0x69, 0x6c, 0x65, 0x5f, 0x63, 0x6f, 0x75, 0x6e, 0x74, 0x20, 0x3e, 0x3d, 0x20
        /*0010*/ 	.byte	0x31, 0x00
	.type		$str$23,@object
	.size		$str$23,(__unnamed_1 - $str$23)
$str$23:
        /*0012*/ 	.byte	0x2f, 0x74, 0x6d, 0x70, 0x2f, 0x63, 0x75, 0x74, 0x6c, 0x61, 0x73, 0x73, 0x5f, 0x73, 0x77, 0x65
        /*0022*/ 	.byte	0x65, 0x70, 0x5f, 0x73, 0x72, 0x63, 0x2f, 0x69, 0x6e, 0x63, 0x6c, 0x75, 0x64, 0x65, 0x2f, 0x63
        /*0032*/ 	.byte	0x75, 0x74, 0x6c, 0x61, 0x73, 0x73, 0x2f, 0x67, 0x65, 0x6d, 0x6d, 0x2f, 0x63, 0x6f, 0x6c, 0x6c
        /*0042*/ 	.byte	0x65, 0x63, 0x74, 0x69, 0x76, 0x65, 0x2f, 0x73, 0x6d, 0x39, 0x30, 0x5f, 0x6d, 0x6d, 0x61, 0x5f
        /*0052*/ 	.byte	0x74, 0x6d, 0x61, 0x5f, 0x67, 0x6d, 0x6d, 0x61, 0x5f, 0x73, 0x73, 0x5f, 0x77, 0x61, 0x72, 0x70
        /*0062*/ 	.byte	0x73, 0x70, 0x65, 0x63, 0x69, 0x61, 0x6c, 0x69, 0x7a, 0x65, 0x64, 0x2e, 0x68, 0x70, 0x70, 0x00
	.type		__unnamed_1,@object
	.size		__unnamed_1,(.L_0 - __unnamed_1)
__unnamed_1:
        /*0072*/ 	.byte	0x76, 0x6f, 0x69, 0x64, 0x20, 0x63, 0x75, 0x74, 0x6c, 0x61, 0x73, 0x73, 0x3a, 0x3a, 0x67, 0x65
        /* <DEDUP_REMOVED lines=180> */
        /*0bc2*/ 	.byte	0x65, 0x6e, 0x74, 0x69, 0x74, 0x79, 0x5d, 0x00
.L_0:


//--------------------- .nv.shared._ZN7cutlass13device_kernelINS_4gemm6kernel13GemmUniversalIN4cute5tupleIJiiiiEEENS1_10collective13CollectiveMmaINS1_34MainloopSm90TmaGmmaWarpSpecializedILi3ENS5_IJNS4_1CILi2EEENSA_ILi1EEESC_EEENS1_35KernelTmaWarpSpecializedCooperativeEEENS5_IJNSA_ILi256EEENSA_ILi128EEESH_EEENS_6half_tENS5_IJlSC_lEEESJ_SK_NS4_8TiledMMAINS4_8MMA_AtomIJNS4_4SM904GMMA26MMA_64x128x16_F32F16F16_SSILNSO_5MajorE0ELSQ_0ELNSO_7ScaleInE1ELSR_1EEEEEENS4_6LayoutISD_NS5_IJSC_NSA_ILi0EEESV_EEEEENS5_IJNS4_10UnderscoreESY_SY_EEEEENS4_13SM90_TMA_LOADENS4_14ComposedLayoutINS4_7SwizzleILi3ELi4ELi3EEENS4_18smem_ptr_flag_bitsILi16EEENSU_INS5_IJNSA_ILi8EEENSA_ILi64EEEEEENS5_IJS18_SC_EEEEEEEvNS4_8identityENS4_23SM90_TMA_LOAD_MULTICASTES1C_vS1D_EENS_8epilogue10collective6detail29Sm90TmaWarpSpecializedAdapterINS1H_15DefaultEpilogueISJ_SK_SK_NS1G_6thread17LinearCombinationISJ_Li1EffLNS1L_9ScaleType4KindE0ELNS_15FloatRoundStyleE2ESJ_EENS1_15EpilogueDefaultEEEEEvvEEEEvNT_6ParamsE --------------------------
	.section	.nv.shared._ZN7cutlass13device_kernelINS_4gemm6kernel13GemmUniversalIN4cute5tupleIJiiiiEEENS1_10collective13CollectiveMmaINS1_34MainloopSm90TmaGmmaWarpSpecializedILi3ENS5_IJNS4_1CILi2EEENSA_ILi1EEESC_EEENS1_35KernelTmaWarpSpecializedCooperativeEEENS5_IJNSA_ILi256EEENSA_ILi128EEESH_EEENS_6half_tENS5_IJlSC_lEEESJ_SK_NS4_8TiledMMAINS4_8MMA_AtomIJNS4_4SM904GMMA26MMA_64x128x16_F32F16F16_SSILNSO_5MajorE0ELSQ_0ELNSO_7ScaleInE1ELSR_1EEEEEENS4_6LayoutISD_NS5_IJSC_NSA_ILi0EEESV_EEEEENS5_IJNS4_10UnderscoreESY_SY_EEEEENS4_13SM90_TMA_LOADENS4_14ComposedLayoutINS4_7SwizzleILi3ELi4ELi3EEENS4_18smem_ptr_flag_bitsILi16EEENSU_INS5_IJNSA_ILi8EEENSA_ILi64EEEEEENS5_IJS18_SC_EEEEEEEvNS4_8identityENS4_23SM90_TMA_LOAD_MULTICASTES1C_vS1D_EENS_8epilogue10collective6detail29Sm90TmaWarpSpecializedAdapterINS1H_15DefaultEpilogueISJ_SK_SK_NS1G_6thread17LinearCombinationISJ_Li1EffLNS1L_9ScaleType4KindE0ELNS_15FloatRoundStyleE2ESJ_EENS1_15EpilogueDefaultEEEEEvvEEEEvNT_6ParamsE,"aw",@nobits
	.sectionflags	@""
	.align	16
	.zero		1024


//--------------------- .nv.shared.reserved.0     --------------------------
	.section	.nv.shared.reserved.0,"aw",@nobits
	.weak		__nv_reservedSMEM_offset_0_alias
	.size		__nv_reservedSMEM_offset_0_alias, 0, 0
	.other		__nv_reservedSMEM_offset_0_alias,@"STO_CUDA_RESERVED_SHARED STV_DEFAULT"
__nv_reservedSMEM_offset_0_alias:
	.zero		0


//--------------------- .nv.global                --------------------------
	.section	.nv.global,"aw",@nobits
.nv.global:
	.type		_ZN39_INTERNAL_2c3476b4_4_k_cu_476c2b08_37214cute1_E,@object
	.size		_ZN39_INTERNAL_2c3476b4_4_k_cu_476c2b08_37214cute1_E,(_ZN39_INTERNAL_2c3476b4_4_k_cu_476c2b08_37214cuda3std3__45__cpo6cbeginE - _ZN39_INTERNAL_2c3476b4_4_k_cu_476c2b08_37214cute1_E)
_ZN39_INTERNAL_2c3476b4_4_k_cu_476c2b08_37214cute1_E:
	.zero		1
	.type		_ZN39_INTERNAL_2c3476b4_4_k_cu_476c2b08_37214cuda3std3__45__cpo6cbeginE,@object
	.size		_ZN39_INTERNAL_2c3476b4_4_k_cu_476c2b08_37214cuda3std3__45__cpo6cbeginE,(_ZN39_INTERNAL_2c3476b4_4_k_cu_476c2b08_37214cuda3std3__48in_placeE - _ZN39_INTERNAL_2c3476b4_4_k_cu_476c2b08_37214cuda3std3__45__cpo6cbeginE)
_ZN39_INTERNAL_2c3476b4_4_k_cu_476c2b08_37214cuda3std3__45__cpo6cbeginE:
	.zero		1
	.type		_ZN39_INTERNAL_2c3476b4_4_k_cu_476c2b08_37214cuda3std3__48in_placeE,@object
	.size		_ZN39_INTERNAL_2c3476b4_4_k_cu_476c2b08_37214cuda3std3__48in_placeE,(_ZN39_INTERNAL_2c3476b4_4_k_cu_476c2b08_37214cuda3std6ranges3__45__cpo9iter_moveE - _ZN39_INTERNAL_2c3476b4_4_k_cu_476c2b08_37214cuda3std3__48in_placeE)
_ZN39_INTERNAL_2c3476b4_4_k_cu_476c2b08_37214cuda3std3__48in_placeE:
	.zero		1
	.type		_ZN39_INTERNAL_2c3476b4_4_k_cu_476c2b08_37214cuda3std6ranges3__45__cpo9iter_moveE,@object
	.size		_ZN39_INTERNAL_2c3476b4_4_k_cu_476c2b08_37214cuda3std6ranges3__45__cpo9iter_moveE,(_ZN39_INTERNAL_2c3476b4_4_k_cu_476c2b08_37214cuda3std3__45__cpo5beginE - _ZN39_INTERNAL_2c3476b4_4_k_cu_476c2b08_37214cuda3std6ranges3__45__cpo9iter_moveE)
_ZN39_INTERNAL_2c3476b4_4_k_cu_476c2b08_37214cuda3std6ranges3__45__cpo9iter_moveE:
	.zero		1
	.type		_ZN39_INTERNAL_2c3476b4_4_k_cu_476c2b08_37214cuda3std3__45__cpo5beginE,@object
	.size		_ZN39_INTERNAL_2c3476b4_4_k_cu_476c2b08_37214cuda3std3__45__cpo5beginE,(_ZN39_INTERNAL_2c3476b4_4_k_cu_476c2b08_37214cuda3std3__441_GLOBAL__N__2c3476b4_4_k_cu_476c2b08_37216ignoreE - _ZN39_INTERNAL_2c3476b4_4_k_cu_476c2b08_37214cuda3std3__45__cpo5beginE)
_ZN39_INTERNAL_2c3476b4_4_k_cu_476c2b08_37214cuda3std3__45__cpo5beginE:
	.zero		1
	.type		_ZN39_INTERNAL_2c3476b4_4_k_cu_476c2b08_37214cuda3std3__441_GLOBAL__N__2c3476b4_4_k_cu_476c2b08_37216ignoreE,@object
	.size		_ZN39_INTERNAL_2c3476b4_4_k_cu_476c2b08_37214cuda3std3__441_GLOBAL__N__2c3476b4_4_k_cu_476c2b08_37216ignoreE,(_ZN39_INTERNAL_2c3476b4_4_k_cu_476c2b08_37214cute7productE - _ZN39_INTERNAL_2c3476b4_4_k_cu_476c2b08_37214cuda3std3__441_GLOBAL__N__2c3476b4_4_k_cu_476c2b08_37216ignoreE)
_ZN39_INTERNAL_2c3476b4_4_k_cu_476c2b08_37214cuda3std3__441_GLOBAL__N__2c3476b4_4_k_cu_476c2b08_37216ignoreE:
	.zero		1
	.type		_ZN39_INTERNAL_2c3476b4_4_k_cu_476c2b08_37214cute7productE,@object
	.size		_ZN39_INTERNAL_2c3476b4_4_k_cu_476c2b08_37214cute7productE,(_ZN39_INTERNAL_2c3476b4_4_k_cu_476c2b08_37214cuda3std3__45__cpo3endE - _ZN39_INTERNAL_2c3476b4_4_k_cu_476c2b08_37214cute7productE)
_ZN39_INTERNAL_2c3476b4_4_k_cu_476c2b08_37214cute7productE:
	.zero		1
	.type		_ZN39_INTERNAL_2c3476b4_4_k_cu_476c2b08_37214cuda3std3__45__cpo3endE,@object
	.size		_ZN39_INTERNAL_2c3476b4_4_k_cu_476c2b08_37214cuda3std3__45__cpo3endE,(_ZN39_INTERNAL_2c3476b4_4_k_cu_476c2b08_37214cuda3std3__419piecewise_constructE - _ZN39_INTERNAL_2c3476b4_4_k_cu_476c2b08_37214cuda3std3__45__cpo3endE)
_ZN39_INTERNAL_2c3476b4_4_k_cu_476c2b08_37214cuda3std3__45__cpo3endE:
	.zero		1
	.type		_ZN39_INTERNAL_2c3476b4_4_k_cu_476c2b08_37214cuda3std3__419piecewise_constructE,@object
	.size		_ZN39_INTERNAL_2c3476b4_4_k_cu_476c2b08_37214cuda3std3__419piecewise_constructE,(_ZN39_INTERNAL_2c3476b4_4_k_cu_476c2b08_37214cuda3std3__45__cpo4cendE - _ZN39_INTERNAL_2c3476b4_4_k_cu_476c2b08_37214cuda3std3__419piecewise_constructE)
_ZN39_INTERNAL_2c3476b4_4_k_cu_476c2b08_37214cuda3std3__419piecewise_constructE:
	.zero		1
	.type		_ZN39_INTERNAL_2c3476b4_4_k_cu_476c2b08_37214cuda3std3__45__cpo4cendE,@object
	.size		_ZN39_INTERNAL_2c3476b4_4_k_cu_476c2b08_37214cuda3std3__45__cpo4cendE,(_ZN39_INTERNAL_2c3476b4_4_k_cu_476c2b08_37214cuda3std6ranges3__45__cpo4swapE - _ZN39_INTERNAL_2c3476b4_4_k_cu_476c2b08_37214cuda3std3__45__cpo4cendE)
_ZN39_INTERNAL_2c3476b4_4_k_cu_476c2b08_37214cuda3std3__45__cpo4cendE:
	.zero		1
	.type		_ZN39_INTERNAL_2c3476b4_4_k_cu_476c2b08_37214cuda3std6ranges3__45__cpo4swapE,@object
	.size		_ZN39_INTERNAL_2c3476b4_4_k_cu_476c2b08_37214cuda3std6ranges3__45__cpo4swapE,(.L_8 - _ZN39_INTERNAL_2c3476b4_4_k_cu_476c2b08_37214cuda3std6ranges3__45__cpo4swapE)
_ZN39_INTERNAL_2c3476b4_4_k_cu_476c2b08_37214cuda3std6ranges3__45__cpo4swapE:
	.zero		1
.L_8:


//--------------------- .nv.constant0._ZN7cutlass13device_kernelINS_4gemm6kernel13GemmUniversalIN4cute5tupleIJiiiiEEENS1_10collective13CollectiveMmaINS1_34MainloopSm90TmaGmmaWarpSpecializedILi3ENS5_IJNS4_1CILi2EEENSA_ILi1EEESC_EEENS1_35KernelTmaWarpSpecializedCooperativeEEENS5_IJNSA_ILi256EEENSA_ILi128EEESH_EEENS_6half_tENS5_IJlSC_lEEESJ_SK_NS4_8TiledMMAINS4_8MMA_AtomIJNS4_4SM904GMMA26MMA_64x128x16_F32F16F16_SSILNSO_5MajorE0ELSQ_0ELNSO_7ScaleInE1ELSR_1EEEEEENS4_6LayoutISD_NS5_IJSC_NSA_ILi0EEESV_EEEEENS5_IJNS4_10UnderscoreESY_SY_EEEEENS4_13SM90_TMA_LOADENS4_14ComposedLayoutINS4_7SwizzleILi3ELi4ELi3EEENS4_18smem_ptr_flag_bitsILi16EEENSU_INS5_IJNSA_ILi8EEENSA_ILi64EEEEEENS5_IJS18_SC_EEEEEEEvNS4_8identityENS4_23SM90_TMA_LOAD_MULTICASTES1C_vS1D_EENS_8epilogue10collective6detail29Sm90TmaWarpSpecializedAdapterINS1H_15DefaultEpilogueISJ_SK_SK_NS1G_6thread17LinearCombinationISJ_Li1EffLNS1L_9ScaleType4KindE0ELNS_15FloatRoundStyleE2ESJ_EENS1_15EpilogueDefaultEEEEEvvEEEEvNT_6ParamsE --------------------------
	.section	.nv.constant0._ZN7cutlass13device_kernelINS_4gemm6kernel13GemmUniversalIN4cute5tupleIJiiiiEEENS1_10collective13CollectiveMmaINS1_34MainloopSm90TmaGmmaWarpSpecializedILi3ENS5_IJNS4_1CILi2EEENSA_ILi1EEESC_EEENS1_35KernelTmaWarpSpecializedCooperativeEEENS5_IJNSA_ILi256EEENSA_ILi128EEESH_EEENS_6half_tENS5_IJlSC_lEEESJ_SK_NS4_8TiledMMAINS4_8MMA_AtomIJNS4_4SM904GMMA26MMA_64x128x16_F32F16F16_SSILNSO_5MajorE0ELSQ_0ELNSO_7ScaleInE1ELSR_1EEEEEENS4_6LayoutISD_NS5_IJSC_NSA_ILi0EEESV_EEEEENS5_IJNS4_10UnderscoreESY_SY_EEEEENS4_13SM90_TMA_LOADENS4_14ComposedLayoutINS4_7SwizzleILi3ELi4ELi3EEENS4_18smem_ptr_flag_bitsILi16EEENSU_INS5_IJNSA_ILi8EEENSA_ILi64EEEEEENS5_IJS18_SC_EEEEEEEvNS4_8identityENS4_23SM90_TMA_LOAD_MULTICASTES1C_vS1D_EENS_8epilogue10collective6detail29Sm90TmaWarpSpecializedAdapterINS1H_15DefaultEpilogueISJ_SK_SK_NS1G_6thread17LinearCombinationISJ_Li1EffLNS1L_9ScaleType4KindE0ELNS_15FloatRoundStyleE2ESJ_EENS1_15EpilogueDefaultEEEEEvvEEEEvNT_6ParamsE,"a",@progbits
	.sectionflags	@""
	.align	4
.nv.constant0._ZN7cutlass13device_kernelINS_4gemm6kernel13GemmUniversalIN4cute5tupleIJiiiiEEENS1_10collective13CollectiveMmaINS1_34MainloopSm90TmaGmmaWarpSpecializedILi3ENS5_IJNS4_1CILi2EEENSA_ILi1EEESC_EEENS1_35KernelTmaWarpSpecializedCooperativeEEENS5_IJNSA_ILi256EEENSA_ILi128EEESH_EEENS_6half_tENS5_IJlSC_lEEESJ_SK_NS4_8TiledMMAINS4_8MMA_AtomIJNS4_4SM904GMMA26MMA_64x128x16_F32F16F16_SSILNSO_5MajorE0ELSQ_0ELNSO_7ScaleInE1ELSR_1EEEEEENS4_6LayoutISD_NS5_IJSC_NSA_ILi0EEESV_EEEEENS5_IJNS4_10UnderscoreESY_SY_EEEEENS4_13SM90_TMA_LOADENS4_14ComposedLayoutINS4_7SwizzleILi3ELi4ELi3EEENS4_18smem_ptr_flag_bitsILi16EEENSU_INS5_IJNSA_ILi8EEENSA_ILi64EEEEEENS5_IJS18_SC_EEEEEEEvNS4_8identityENS4_23SM90_TMA_LOAD_MULTICASTES1C_vS1D_EENS_8epilogue10collective6detail29Sm90TmaWarpSpecializedAdapterINS1H_15DefaultEpilogueISJ_SK_SK_NS1G_6thread17LinearCombinationISJ_Li1EffLNS1L_9ScaleType4KindE0ELNS_15FloatRoundStyleE2ESJ_EENS1_15EpilogueDefaultEEEEEvvEEEEvNT_6ParamsE:
	.zero		1664


//--------------------- SYMBOLS --------------------------

	.type		.nv.reservedSmem.offset0,@object
	.size		.nv.reservedSmem.offset0,0x4
	.type		__assertfail,@function
